//
// Generated by NVIDIA NVVM Compiler
//
// Compiler Build ID: CL-36424714
// Cuda compilation tools, release 13.0, V13.0.88
// Based on NVVM 20.0.0
//

.version 9.0
.target sm_100
.address_size 64

	// .globl	inverse_cube_force_kernel

.visible .entry inverse_cube_force_kernel(
	.param .u64 .ptr .align 1 inverse_cube_force_kernel_param_0,
	.param .u64 .ptr .align 1 inverse_cube_force_kernel_param_1,
	.param .u64 .ptr .align 1 inverse_cube_force_kernel_param_2,
	.param .u32 inverse_cube_force_kernel_param_3,
	.param .f32 inverse_cube_force_kernel_param_4
)
{
	.reg .pred 	%p<18>;
	.reg .b32 	%r<52>;
	.reg .b32 	%f<444>;
	.reg .b64 	%rd<46>;

	ld.param.u64 	%rd16, [inverse_cube_force_kernel_param_0];
	ld.param.u64 	%rd17, [inverse_cube_force_kernel_param_1];
	ld.param.u32 	%r25, [inverse_cube_force_kernel_param_3];
	ld.param.f32 	%f70, [inverse_cube_force_kernel_param_4];
	cvta.to.global.u64 	%rd1, %rd17;
	cvta.to.global.u64 	%rd2, %rd16;
	mov.u32 	%r26, %ctaid.x;
	mov.u32 	%r27, %ntid.x;
	mov.u32 	%r28, %tid.x;
	mad.lo.s32 	%r1, %r26, %r27, %r28;
	setp.ge.s32 	%p1, %r1, %r25;
	@%p1 bra 	$L__BB0_24;
	mul.lo.s32 	%r2, %r1, 3;
	mul.wide.s32 	%rd18, %r2, 4;
	add.s64 	%rd19, %rd2, %rd18;
	ld.global.nc.f32 	%f1, [%rd19];
	ld.global.nc.f32 	%f2, [%rd19+4];
	ld.global.nc.f32 	%f3, [%rd19+8];
	add.s64 	%rd20, %rd1, %rd18;
	ld.global.nc.f32 	%f4, [%rd20];
	ld.global.nc.f32 	%f5, [%rd20+4];
	ld.global.nc.f32 	%f6, [%rd20+8];
	setp.lt.s32 	%p2, %r1, 1;
	mov.f32 	%f417, 0f00000000;
	mov.b32 	%r50, 0;
	mov.f32 	%f418, %f417;
	mov.f32 	%f419, %f417;
	@%p2 bra 	$L__BB0_10;
	min.s32 	%r31, %r1, %r25;
	max.s32 	%r50, %r31, 1;
	setp.lt.s32 	%p3, %r31, 4;
	mov.f32 	%f419, 0f00000000;
	mov.b32 	%r45, 0;
	mov.f32 	%f418, %f419;
	mov.f32 	%f417, %f419;
	@%p3 bra 	$L__BB0_5;
	and.b32  	%r32, %r50, 2147483644;
	neg.s32 	%r43, %r32;
	add.s64 	%rd43, %rd2, 24;
	add.s64 	%rd42, %rd1, 24;
	mov.f32 	%f419, 0f00000000;
$L__BB0_4:
	.pragma "nounroll";
	and.b32  	%r45, %r50, 2147483644;
	ld.global.nc.f32 	%f75, [%rd43+-24];
	ld.global.nc.f32 	%f76, [%rd43+-20];
	ld.global.nc.f32 	%f77, [%rd43+-16];
	ld.global.nc.f32 	%f78, [%rd42+-24];
	ld.global.nc.f32 	%f79, [%rd42+-20];
	ld.global.nc.f32 	%f80, [%rd42+-16];
	sub.f32 	%f81, %f1, %f75;
	sub.f32 	%f82, %f2, %f76;
	sub.f32 	%f83, %f3, %f77;
	mul.f32 	%f84, %f82, %f82;
	fma.rn.f32 	%f85, %f81, %f81, %f84;
	fma.rn.f32 	%f86, %f83, %f83, %f85;
	add.f32 	%f87, %f86, 0f358637BD;
	mul.f32 	%f88, %f87, %f87;
	rcp.rn.f32 	%f89, %f88;
	mul.f32 	%f90, %f5, %f79;
	fma.rn.f32 	%f91, %f4, %f78, %f90;
	fma.rn.f32 	%f92, %f6, %f80, %f91;
	mul.f32 	%f93, %f70, %f92;
	mul.f32 	%f94, %f93, %f89;
	fma.rn.f32 	%f95, %f81, %f94, %f417;
	fma.rn.f32 	%f96, %f82, %f94, %f418;
	fma.rn.f32 	%f97, %f83, %f94, %f419;
	ld.global.nc.f32 	%f98, [%rd43+-12];
	ld.global.nc.f32 	%f99, [%rd43+-8];
	ld.global.nc.f32 	%f100, [%rd43+-4];
	ld.global.nc.f32 	%f101, [%rd42+-12];
	ld.global.nc.f32 	%f102, [%rd42+-8];
	ld.global.nc.f32 	%f103, [%rd42+-4];
	sub.f32 	%f104, %f1, %f98;
	sub.f32 	%f105, %f2, %f99;
	sub.f32 	%f106, %f3, %f100;
	mul.f32 	%f107, %f105, %f105;
	fma.rn.f32 	%f108, %f104, %f104, %f107;
	fma.rn.f32 	%f109, %f106, %f106, %f108;
	add.f32 	%f110, %f109, 0f358637BD;
	mul.f32 	%f111, %f110, %f110;
	rcp.rn.f32 	%f112, %f111;
	mul.f32 	%f113, %f5, %f102;
	fma.rn.f32 	%f114, %f4, %f101, %f113;
	fma.rn.f32 	%f115, %f6, %f103, %f114;
	mul.f32 	%f116, %f70, %f115;
	mul.f32 	%f117, %f116, %f112;
	fma.rn.f32 	%f118, %f104, %f117, %f95;
	fma.rn.f32 	%f119, %f105, %f117, %f96;
	fma.rn.f32 	%f120, %f106, %f117, %f97;
	ld.global.nc.f32 	%f121, [%rd43];
	ld.global.nc.f32 	%f122, [%rd43+4];
	ld.global.nc.f32 	%f123, [%rd43+8];
	ld.global.nc.f32 	%f124, [%rd42];
	ld.global.nc.f32 	%f125, [%rd42+4];
	ld.global.nc.f32 	%f126, [%rd42+8];
	sub.f32 	%f127, %f1, %f121;
	sub.f32 	%f128, %f2, %f122;
	sub.f32 	%f129, %f3, %f123;
	mul.f32 	%f130, %f128, %f128;
	fma.rn.f32 	%f131, %f127, %f127, %f130;
	fma.rn.f32 	%f132, %f129, %f129, %f131;
	add.f32 	%f133, %f132, 0f358637BD;
	mul.f32 	%f134, %f133, %f133;
	rcp.rn.f32 	%f135, %f134;
	mul.f32 	%f136, %f5, %f125;
	fma.rn.f32 	%f137, %f4, %f124, %f136;
	fma.rn.f32 	%f138, %f6, %f126, %f137;
	mul.f32 	%f139, %f70, %f138;
	mul.f32 	%f140, %f139, %f135;
	fma.rn.f32 	%f141, %f127, %f140, %f118;
	fma.rn.f32 	%f142, %f128, %f140, %f119;
	fma.rn.f32 	%f143, %f129, %f140, %f120;
	ld.global.nc.f32 	%f144, [%rd43+12];
	ld.global.nc.f32 	%f145, [%rd43+16];
	ld.global.nc.f32 	%f146, [%rd43+20];
	ld.global.nc.f32 	%f147, [%rd42+12];
	ld.global.nc.f32 	%f148, [%rd42+16];
	ld.global.nc.f32 	%f149, [%rd42+20];
	sub.f32 	%f150, %f1, %f144;
	sub.f32 	%f151, %f2, %f145;
	sub.f32 	%f152, %f3, %f146;
	mul.f32 	%f153, %f151, %f151;
	fma.rn.f32 	%f154, %f150, %f150, %f153;
	fma.rn.f32 	%f155, %f152, %f152, %f154;
	add.f32 	%f156, %f155, 0f358637BD;
	mul.f32 	%f157, %f156, %f156;
	rcp.rn.f32 	%f158, %f157;
	mul.f32 	%f159, %f5, %f148;
	fma.rn.f32 	%f160, %f4, %f147, %f159;
	fma.rn.f32 	%f161, %f6, %f149, %f160;
	mul.f32 	%f162, %f70, %f161;
	mul.f32 	%f163, %f162, %f158;
	fma.rn.f32 	%f417, %f150, %f163, %f141;
	fma.rn.f32 	%f418, %f151, %f163, %f142;
	fma.rn.f32 	%f419, %f152, %f163, %f143;
	add.s32 	%r43, %r43, 4;
	add.s64 	%rd43, %rd43, 48;
	add.s64 	%rd42, %rd42, 48;
	setp.ne.s32 	%p4, %r43, 0;
	@%p4 bra 	$L__BB0_4;
$L__BB0_5:
	and.b32  	%r9, %r50, 3;
	setp.eq.s32 	%p5, %r9, 0;
	@%p5 bra 	$L__BB0_10;
	setp.eq.s32 	%p6, %r9, 1;
	@%p6 bra 	$L__BB0_8;
	mul.lo.s32 	%r33, %r45, 3;
	mul.wide.u32 	%rd21, %r33, 4;
	add.s64 	%rd22, %rd2, %rd21;
	ld.global.nc.f32 	%f165, [%rd22];
	ld.global.nc.f32 	%f166, [%rd22+4];
	ld.global.nc.f32 	%f167, [%rd22+8];
	add.s64 	%rd23, %rd1, %rd21;
	ld.global.nc.f32 	%f168, [%rd23];
	ld.global.nc.f32 	%f169, [%rd23+4];
	ld.global.nc.f32 	%f170, [%rd23+8];
	sub.f32 	%f171, %f1, %f165;
	sub.f32 	%f172, %f2, %f166;
	sub.f32 	%f173, %f3, %f167;
	mul.f32 	%f174, %f172, %f172;
	fma.rn.f32 	%f175, %f171, %f171, %f174;
	fma.rn.f32 	%f176, %f173, %f173, %f175;
	add.f32 	%f177, %f176, 0f358637BD;
	mul.f32 	%f178, %f177, %f177;
	rcp.rn.f32 	%f179, %f178;
	mul.f32 	%f180, %f5, %f169;
	fma.rn.f32 	%f181, %f4, %f168, %f180;
	fma.rn.f32 	%f182, %f6, %f170, %f181;
	mul.f32 	%f183, %f70, %f182;
	mul.f32 	%f184, %f183, %f179;
	fma.rn.f32 	%f185, %f171, %f184, %f417;
	fma.rn.f32 	%f186, %f172, %f184, %f418;
	fma.rn.f32 	%f187, %f173, %f184, %f419;
	ld.global.nc.f32 	%f188, [%rd22+12];
	ld.global.nc.f32 	%f189, [%rd22+16];
	ld.global.nc.f32 	%f190, [%rd22+20];
	ld.global.nc.f32 	%f191, [%rd23+12];
	ld.global.nc.f32 	%f192, [%rd23+16];
	ld.global.nc.f32 	%f193, [%rd23+20];
	sub.f32 	%f194, %f1, %f188;
	sub.f32 	%f195, %f2, %f189;
	sub.f32 	%f196, %f3, %f190;
	mul.f32 	%f197, %f195, %f195;
	fma.rn.f32 	%f198, %f194, %f194, %f197;
	fma.rn.f32 	%f199, %f196, %f196, %f198;
	add.f32 	%f200, %f199, 0f358637BD;
	mul.f32 	%f201, %f200, %f200;
	rcp.rn.f32 	%f202, %f201;
	mul.f32 	%f203, %f5, %f192;
	fma.rn.f32 	%f204, %f4, %f191, %f203;
	fma.rn.f32 	%f205, %f6, %f193, %f204;
	mul.f32 	%f206, %f70, %f205;
	mul.f32 	%f207, %f206, %f202;
	fma.rn.f32 	%f417, %f194, %f207, %f185;
	fma.rn.f32 	%f418, %f195, %f207, %f186;
	fma.rn.f32 	%f419, %f196, %f207, %f187;
	add.s32 	%r45, %r45, 2;
$L__BB0_8:
	and.b32  	%r34, %r50, 1;
	setp.eq.b32 	%p7, %r34, 1;
	not.pred 	%p8, %p7;
	@%p8 bra 	$L__BB0_10;
	mul.lo.s32 	%r35, %r45, 3;
	mul.wide.u32 	%rd24, %r35, 4;
	add.s64 	%rd25, %rd2, %rd24;
	ld.global.nc.f32 	%f208, [%rd25];
	ld.global.nc.f32 	%f209, [%rd25+4];
	ld.global.nc.f32 	%f210, [%rd25+8];
	add.s64 	%rd26, %rd1, %rd24;
	ld.global.nc.f32 	%f211, [%rd26];
	ld.global.nc.f32 	%f212, [%rd26+4];
	ld.global.nc.f32 	%f213, [%rd26+8];
	sub.f32 	%f214, %f1, %f208;
	sub.f32 	%f215, %f2, %f209;
	sub.f32 	%f216, %f3, %f210;
	mul.f32 	%f217, %f215, %f215;
	fma.rn.f32 	%f218, %f214, %f214, %f217;
	fma.rn.f32 	%f219, %f216, %f216, %f218;
	add.f32 	%f220, %f219, 0f358637BD;
	mul.f32 	%f221, %f220, %f220;
	rcp.rn.f32 	%f222, %f221;
	mul.f32 	%f223, %f5, %f212;
	fma.rn.f32 	%f224, %f4, %f211, %f223;
	fma.rn.f32 	%f225, %f6, %f213, %f224;
	mul.f32 	%f226, %f70, %f225;
	mul.f32 	%f227, %f226, %f222;
	fma.rn.f32 	%f417, %f214, %f227, %f417;
	fma.rn.f32 	%f418, %f215, %f227, %f418;
	fma.rn.f32 	%f419, %f216, %f227, %f419;
$L__BB0_10:
	setp.ge.s32 	%p9, %r50, %r25;
	@%p9 bra 	$L__BB0_14;
	setp.eq.s32 	%p10, %r1, %r50;
	@%p10 bra 	$L__BB0_13;
	mul.lo.s32 	%r36, %r50, 3;
	mul.wide.u32 	%rd27, %r36, 4;
	add.s64 	%rd28, %rd2, %rd27;
	ld.global.nc.f32 	%f228, [%rd28];
	ld.global.nc.f32 	%f229, [%rd28+4];
	ld.global.nc.f32 	%f230, [%rd28+8];
	add.s64 	%rd29, %rd1, %rd27;
	ld.global.nc.f32 	%f231, [%rd29];
	ld.global.nc.f32 	%f232, [%rd29+4];
	ld.global.nc.f32 	%f233, [%rd29+8];
	sub.f32 	%f234, %f1, %f228;
	sub.f32 	%f235, %f2, %f229;
	sub.f32 	%f236, %f3, %f230;
	mul.f32 	%f237, %f235, %f235;
	fma.rn.f32 	%f238, %f234, %f234, %f237;
	fma.rn.f32 	%f239, %f236, %f236, %f238;
	add.f32 	%f240, %f239, 0f358637BD;
	mul.f32 	%f241, %f240, %f240;
	rcp.rn.f32 	%f242, %f241;
	mul.f32 	%f243, %f5, %f232;
	fma.rn.f32 	%f244, %f4, %f231, %f243;
	fma.rn.f32 	%f245, %f6, %f233, %f244;
	mul.f32 	%f246, %f70, %f245;
	mul.f32 	%f247, %f246, %f242;
	fma.rn.f32 	%f417, %f234, %f247, %f417;
	fma.rn.f32 	%f418, %f235, %f247, %f418;
	fma.rn.f32 	%f419, %f236, %f247, %f419;
$L__BB0_13:
	add.s32 	%r50, %r50, 1;
$L__BB0_14:
	setp.ge.s32 	%p11, %r50, %r25;
	@%p11 bra 	$L__BB0_23;
	sub.s32 	%r15, %r25, %r50;
	sub.s32 	%r37, %r50, %r25;
	setp.gt.u32 	%p12, %r37, -4;
	@%p12 bra 	$L__BB0_18;
	and.b32  	%r38, %r15, -4;
	neg.s32 	%r48, %r38;
	mul.lo.s32 	%r39, %r50, 3;
	mul.wide.u32 	%rd30, %r39, 4;
	add.s64 	%rd31, %rd30, 24;
	add.s64 	%rd45, %rd2, %rd31;
	add.s64 	%rd44, %rd1, %rd31;
$L__BB0_17:
	.pragma "nounroll";
	ld.global.nc.f32 	%f249, [%rd45+-24];
	ld.global.nc.f32 	%f250, [%rd45+-20];
	ld.global.nc.f32 	%f251, [%rd45+-16];
	ld.global.nc.f32 	%f252, [%rd44+-24];
	ld.global.nc.f32 	%f253, [%rd44+-20];
	ld.global.nc.f32 	%f254, [%rd44+-16];
	sub.f32 	%f255, %f1, %f249;
	sub.f32 	%f256, %f2, %f250;
	sub.f32 	%f257, %f3, %f251;
	mul.f32 	%f258, %f256, %f256;
	fma.rn.f32 	%f259, %f255, %f255, %f258;
	fma.rn.f32 	%f260, %f257, %f257, %f259;
	add.f32 	%f261, %f260, 0f358637BD;
	mul.f32 	%f262, %f261, %f261;
	rcp.rn.f32 	%f263, %f262;
	mul.f32 	%f264, %f5, %f253;
	fma.rn.f32 	%f265, %f4, %f252, %f264;
	fma.rn.f32 	%f266, %f6, %f254, %f265;
	mul.f32 	%f267, %f70, %f266;
	mul.f32 	%f268, %f267, %f263;
	fma.rn.f32 	%f269, %f255, %f268, %f417;
	fma.rn.f32 	%f270, %f256, %f268, %f418;
	fma.rn.f32 	%f271, %f257, %f268, %f419;
	ld.global.nc.f32 	%f272, [%rd45+-12];
	ld.global.nc.f32 	%f273, [%rd45+-8];
	ld.global.nc.f32 	%f274, [%rd45+-4];
	ld.global.nc.f32 	%f275, [%rd44+-12];
	ld.global.nc.f32 	%f276, [%rd44+-8];
	ld.global.nc.f32 	%f277, [%rd44+-4];
	sub.f32 	%f278, %f1, %f272;
	sub.f32 	%f279, %f2, %f273;
	sub.f32 	%f280, %f3, %f274;
	mul.f32 	%f281, %f279, %f279;
	fma.rn.f32 	%f282, %f278, %f278, %f281;
	fma.rn.f32 	%f283, %f280, %f280, %f282;
	add.f32 	%f284, %f283, 0f358637BD;
	mul.f32 	%f285, %f284, %f284;
	rcp.rn.f32 	%f286, %f285;
	mul.f32 	%f287, %f5, %f276;
	fma.rn.f32 	%f288, %f4, %f275, %f287;
	fma.rn.f32 	%f289, %f6, %f277, %f288;
	mul.f32 	%f290, %f70, %f289;
	mul.f32 	%f291, %f290, %f286;
	fma.rn.f32 	%f292, %f278, %f291, %f269;
	fma.rn.f32 	%f293, %f279, %f291, %f270;
	fma.rn.f32 	%f294, %f280, %f291, %f271;
	ld.global.nc.f32 	%f295, [%rd45];
	ld.global.nc.f32 	%f296, [%rd45+4];
	ld.global.nc.f32 	%f297, [%rd45+8];
	ld.global.nc.f32 	%f298, [%rd44];
	ld.global.nc.f32 	%f299, [%rd44+4];
	ld.global.nc.f32 	%f300, [%rd44+8];
	sub.f32 	%f301, %f1, %f295;
	sub.f32 	%f302, %f2, %f296;
	sub.f32 	%f303, %f3, %f297;
	mul.f32 	%f304, %f302, %f302;
	fma.rn.f32 	%f305, %f301, %f301, %f304;
	fma.rn.f32 	%f306, %f303, %f303, %f305;
	add.f32 	%f307, %f306, 0f358637BD;
	mul.f32 	%f308, %f307, %f307;
	rcp.rn.f32 	%f309, %f308;
	mul.f32 	%f310, %f5, %f299;
	fma.rn.f32 	%f311, %f4, %f298, %f310;
	fma.rn.f32 	%f312, %f6, %f300, %f311;
	mul.f32 	%f313, %f70, %f312;
	mul.f32 	%f314, %f313, %f309;
	fma.rn.f32 	%f315, %f301, %f314, %f292;
	fma.rn.f32 	%f316, %f302, %f314, %f293;
	fma.rn.f32 	%f317, %f303, %f314, %f294;
	ld.global.nc.f32 	%f318, [%rd45+12];
	ld.global.nc.f32 	%f319, [%rd45+16];
	ld.global.nc.f32 	%f320, [%rd45+20];
	ld.global.nc.f32 	%f321, [%rd44+12];
	ld.global.nc.f32 	%f322, [%rd44+16];
	ld.global.nc.f32 	%f323, [%rd44+20];
	sub.f32 	%f324, %f1, %f318;
	sub.f32 	%f325, %f2, %f319;
	sub.f32 	%f326, %f3, %f320;
	mul.f32 	%f327, %f325, %f325;
	fma.rn.f32 	%f328, %f324, %f324, %f327;
	fma.rn.f32 	%f329, %f326, %f326, %f328;
	add.f32 	%f330, %f329, 0f358637BD;
	mul.f32 	%f331, %f330, %f330;
	rcp.rn.f32 	%f332, %f331;
	mul.f32 	%f333, %f5, %f322;
	fma.rn.f32 	%f334, %f4, %f321, %f333;
	fma.rn.f32 	%f335, %f6, %f323, %f334;
	mul.f32 	%f336, %f70, %f335;
	mul.f32 	%f337, %f336, %f332;
	fma.rn.f32 	%f417, %f324, %f337, %f315;
	fma.rn.f32 	%f418, %f325, %f337, %f316;
	fma.rn.f32 	%f419, %f326, %f337, %f317;
	add.s32 	%r50, %r50, 4;
	add.s32 	%r48, %r48, 4;
	add.s64 	%rd45, %rd45, 48;
	add.s64 	%rd44, %rd44, 48;
	setp.ne.s32 	%p13, %r48, 0;
	@%p13 bra 	$L__BB0_17;
$L__BB0_18:
	and.b32  	%r22, %r15, 3;
	setp.eq.s32 	%p14, %r22, 0;
	@%p14 bra 	$L__BB0_23;
	setp.eq.s32 	%p15, %r22, 1;
	@%p15 bra 	$L__BB0_21;
	mul.lo.s32 	%r40, %r50, 3;
	mul.wide.u32 	%rd32, %r40, 4;
	add.s64 	%rd33, %rd2, %rd32;
	ld.global.nc.f32 	%f339, [%rd33];
	ld.global.nc.f32 	%f340, [%rd33+4];
	ld.global.nc.f32 	%f341, [%rd33+8];
	add.s64 	%rd34, %rd1, %rd32;
	ld.global.nc.f32 	%f342, [%rd34];
	ld.global.nc.f32 	%f343, [%rd34+4];
	ld.global.nc.f32 	%f344, [%rd34+8];
	sub.f32 	%f345, %f1, %f339;
	sub.f32 	%f346, %f2, %f340;
	sub.f32 	%f347, %f3, %f341;
	mul.f32 	%f348, %f346, %f346;
	fma.rn.f32 	%f349, %f345, %f345, %f348;
	fma.rn.f32 	%f350, %f347, %f347, %f349;
	add.f32 	%f351, %f350, 0f358637BD;
	mul.f32 	%f352, %f351, %f351;
	rcp.rn.f32 	%f353, %f352;
	mul.f32 	%f354, %f5, %f343;
	fma.rn.f32 	%f355, %f4, %f342, %f354;
	fma.rn.f32 	%f356, %f6, %f344, %f355;
	mul.f32 	%f357, %f70, %f356;
	mul.f32 	%f358, %f357, %f353;
	fma.rn.f32 	%f359, %f345, %f358, %f417;
	fma.rn.f32 	%f360, %f346, %f358, %f418;
	fma.rn.f32 	%f361, %f347, %f358, %f419;
	ld.global.nc.f32 	%f362, [%rd33+12];
	ld.global.nc.f32 	%f363, [%rd33+16];
	ld.global.nc.f32 	%f364, [%rd33+20];
	ld.global.nc.f32 	%f365, [%rd34+12];
	ld.global.nc.f32 	%f366, [%rd34+16];
	ld.global.nc.f32 	%f367, [%rd34+20];
	sub.f32 	%f368, %f1, %f362;
	sub.f32 	%f369, %f2, %f363;
	sub.f32 	%f370, %f3, %f364;
	mul.f32 	%f371, %f369, %f369;
	fma.rn.f32 	%f372, %f368, %f368, %f371;
	fma.rn.f32 	%f373, %f370, %f370, %f372;
	add.f32 	%f374, %f373, 0f358637BD;
	mul.f32 	%f375, %f374, %f374;
	rcp.rn.f32 	%f376, %f375;
	mul.f32 	%f377, %f5, %f366;
	fma.rn.f32 	%f378, %f4, %f365, %f377;
	fma.rn.f32 	%f379, %f6, %f367, %f378;
	mul.f32 	%f380, %f70, %f379;
	mul.f32 	%f381, %f380, %f376;
	fma.rn.f32 	%f417, %f368, %f381, %f359;
	fma.rn.f32 	%f418, %f369, %f381, %f360;
	fma.rn.f32 	%f419, %f370, %f381, %f361;
	add.s32 	%r50, %r50, 2;
$L__BB0_21:
	and.b32  	%r41, %r15, 1;
	setp.eq.b32 	%p16, %r41, 1;
	not.pred 	%p17, %p16;
	@%p17 bra 	$L__BB0_23;
	mul.lo.s32 	%r42, %r50, 3;
	mul.wide.u32 	%rd35, %r42, 4;
	add.s64 	%rd36, %rd2, %rd35;
	ld.global.nc.f32 	%f382, [%rd36];
	ld.global.nc.f32 	%f383, [%rd36+4];
	ld.global.nc.f32 	%f384, [%rd36+8];
	add.s64 	%rd37, %rd1, %rd35;
	ld.global.nc.f32 	%f385, [%rd37];
	ld.global.nc.f32 	%f386, [%rd37+4];
	ld.global.nc.f32 	%f387, [%rd37+8];
	sub.f32 	%f388, %f1, %f382;
	sub.f32 	%f389, %f2, %f383;
	sub.f32 	%f390, %f3, %f384;
	mul.f32 	%f391, %f389, %f389;
	fma.rn.f32 	%f392, %f388, %f388, %f391;
	fma.rn.f32 	%f393, %f390, %f390, %f392;
	add.f32 	%f394, %f393, 0f358637BD;
	mul.f32 	%f395, %f394, %f394;
	rcp.rn.f32 	%f396, %f395;
	mul.f32 	%f397, %f5, %f386;
	fma.rn.f32 	%f398, %f4, %f385, %f397;
	fma.rn.f32 	%f399, %f6, %f387, %f398;
	mul.f32 	%f400, %f70, %f399;
	mul.f32 	%f401, %f400, %f396;
	fma.rn.f32 	%f417, %f388, %f401, %f417;
	fma.rn.f32 	%f418, %f389, %f401, %f418;
	fma.rn.f32 	%f419, %f390, %f401, %f419;
$L__BB0_23:
	ld.param.u64 	%rd41, [inverse_cube_force_kernel_param_2];
	cvta.to.global.u64 	%rd38, %rd41;
	mul.wide.s32 	%rd39, %r2, 4;
	add.s64 	%rd40, %rd38, %rd39;
	st.global.f32 	[%rd40], %f417;
	st.global.f32 	[%rd40+4], %f418;
	st.global.f32 	[%rd40+8], %f419;
$L__BB0_24:
	ret;

}


// ===== COMPILED SASS (sm_100) =====

	.target	sm_100

	.elftype	@"ET_EXEC"


//--------------------- .note.nv.tkinfo           --------------------------
	.section	.note.nv.tkinfo,"",@"SHT_NOTE"
	.sectionflags	@"SHF_NOTE_NV_TKINFO"
	.tkinfo
        /*0018*/ 	.word	0x00000002
        /*0030*/ 	.string	""
        /*0030*/ 	.string	"ptxas"
        /*0030*/ 	.string	"Cuda compilation tools, release 13.0, V13.0.88"
        /*0030*/ 	.string	"Build cuda_13.0.r13.0/compiler.36424714_0"
        /*0030*/ 	.string	"-arch sm_100 -m 64 "



//--------------------- .note.nv.cuinfo           --------------------------
	.section	.note.nv.cuinfo,"",@"SHT_NOTE"
	.sectionflags	@"SHF_NOTE_NV_CUINFO"
        /*0018*/ 	.short	0x0002
        /*001a*/ 	.short	0x0064
        /*001c*/ 	.short	0x0082
	.zero		2


//--------------------- .nv.info                  --------------------------
	.section	.nv.info,"",@"SHT_CUDA_INFO"
	.align	4


	//----- nvinfo : EIATTR_REGCOUNT
	.align		4
        /*0000*/ 	.byte	0x04, 0x2f
        /*0002*/ 	.short	(.L_1 - .L_0)
	.align		4
.L_0:
        /*0004*/ 	.word	index@(inverse_cube_force_kernel)
        /*0008*/ 	.word	0x0000002a


	//----- nvinfo : EIATTR_FRAME_SIZE
	.align		4
.L_1:
        /*000c*/ 	.byte	0x04, 0x11
        /*000e*/ 	.short	(.L_3 - .L_2)
	.align		4
.L_2:
        /*0010*/ 	.word	index@($__internal_0_$__cuda_sm20_rcp_rn_f32_slowpath)
        /*0014*/ 	.word	0x00000000


	//----- nvinfo : EIATTR_FRAME_SIZE
	.align		4
.L_3:
        /*0018*/ 	.byte	0x04, 0x11
        /*001a*/ 	.short	(.L_5 - .L_4)
	.align		4
.L_4:
        /*001c*/ 	.word	index@(inverse_cube_force_kernel)
        /*0020*/ 	.word	0x00000000


	//----- nvinfo : EIATTR_MIN_STACK_SIZE
	.align		4
.L_5:
        /*0024*/ 	.byte	0x04, 0x12
        /*0026*/ 	.short	(.L_7 - .L_6)
	.align		4
.L_6:
        /*0028*/ 	.word	index@(inverse_cube_force_kernel)
        /*002c*/ 	.word	0x00000000
.L_7:


//--------------------- .nv.compat                --------------------------
	.section	.nv.compat,"",@"SHT_CUDA_COMPAT_INFO"
	.align	4
        /*0000*/ 	.byte	0x02, 0x09, 0x00, 0x00, 0x02, 0x02, 0x01, 0x00, 0x02, 0x05, 0x05, 0x00, 0x03, 0x07, 0x01, 0x01
        /*0010*/ 	.byte	0x02, 0x03, 0x00, 0x00, 0x02, 0x06, 0x01, 0x00, 0x04, 0x0b, 0x08, 0x00, 0x09, 0x00, 0x00, 0x00
        /*0020*/ 	.byte	0x00, 0x00, 0x00, 0x00


//--------------------- .nv.info.inverse_cube_force_kernel --------------------------
	.section	.nv.info.inverse_cube_force_kernel,"",@"SHT_CUDA_INFO"
	.sectionflags	@""
	.align	4


	//----- nvinfo : EIATTR_CUDA_API_VERSION
	.align		4
        /*0000*/ 	.byte	0x04, 0x37
        /*0002*/ 	.short	(.L_9 - .L_8)
.L_8:
        /*0004*/ 	.word	0x00000082


	//----- nvinfo : EIATTR_KPARAM_INFO
	.align		4
.L_9:
        /*0008*/ 	.byte	0x04, 0x17
        /*000a*/ 	.short	(.L_11 - .L_10)
.L_10:
        /*000c*/ 	.word	0x00000000
        /*0010*/ 	.short	0x0004
        /*0012*/ 	.short	0x001c
        /*0014*/ 	.byte	0x00, 0xf0, 0x11, 0x00


	//----- nvinfo : EIATTR_KPARAM_INFO
	.align		4
.L_11:
        /*0018*/ 	.byte	0x04, 0x17
        /*001a*/ 	.short	(.L_13 - .L_12)
.L_12:
        /*001c*/ 	.word	0x00000000
        /*0020*/ 	.short	0x0003
        /*0022*/ 	.short	0x0018
        /*0024*/ 	.byte	0x00, 0xf0, 0x11, 0x00


	//----- nvinfo : EIATTR_KPARAM_INFO
	.align		4
.L_13:
        /*0028*/ 	.byte	0x04, 0x17
        /*002a*/ 	.short	(.L_15 - .L_14)
.L_14:
        /*002c*/ 	.word	0x00000000
        /*0030*/ 	.short	0x0002
        /*0032*/ 	.short	0x0010
        /*0034*/ 	.byte	0x00, 0xf5, 0x21, 0x00


	//----- nvinfo : EIATTR_KPARAM_INFO
	.align		4
.L_15:
        /*0038*/ 	.byte	0x04, 0x17
        /*003a*/ 	.short	(.L_17 - .L_16)
.L_16:
        /*003c*/ 	.word	0x00000000
        /*0040*/ 	.short	0x0001
        /*0042*/ 	.short	0x0008
        /*0044*/ 	.byte	0x00, 0xf5, 0x21, 0x00


	//----- nvinfo : EIATTR_KPARAM_INFO
	.align		4
.L_17:
        /*0048*/ 	.byte	0x04, 0x17
        /*004a*/ 	.short	(.L_19 - .L_18)
.L_18:
        /*004c*/ 	.word	0x00000000
        /*0050*/ 	.short	0x0000
        /*0052*/ 	.short	0x0000
        /*0054*/ 	.byte	0x00, 0xf5, 0x21, 0x00


	//----- nvinfo : EIATTR_SPARSE_MMA_MASK
	.align		4
.L_19:
        /*0058*/ 	.byte	0x03, 0x50
        /*005a*/ 	.short	0x0000


	//----- nvinfo : EIATTR_MAXREG_COUNT
	.align		4
        /*005c*/ 	.byte	0x03, 0x1b
        /*005e*/ 	.short	0x00ff


	//----- nvinfo : EIATTR_MERCURY_ISA_VERSION
	.align		4
        /*0060*/ 	.byte	0x03, 0x5f
        /*0062*/ 	.short	0x0101


	//----- nvinfo : EIATTR_VRC_CTA_INIT_COUNT
	.align		4
        /*0064*/ 	.byte	0x02, 0x4a
	.zero		1
	.zero		1


	//----- nvinfo : EIATTR_EXIT_INSTR_OFFSETS
	.align		4
        /*0068*/ 	.byte	0x04, 0x1c
        /*006a*/ 	.short	(.L_21 - .L_20)


	//   ....[0]....
.L_20:
        /*006c*/ 	.word	0x00000070


	//   ....[1]....
        /*0070*/ 	.word	0x00002b70


	//----- nvinfo : EIATTR_CRS_STACK_SIZE
	.align		4
.L_21:
        /*0074*/ 	.byte	0x04, 0x1e
        /*0076*/ 	.short	(.L_23 - .L_22)
.L_22:
        /*0078*/ 	.word	0x00000000


	//----- nvinfo : EIATTR_CBANK_PARAM_SIZE
	.align		4
.L_23:
        /*007c*/ 	.byte	0x03, 0x19
        /*007e*/ 	.short	0x0020


	//----- nvinfo : EIATTR_PARAM_CBANK
	.align		4
        /*0080*/ 	.byte	0x04, 0x0a
        /*0082*/ 	.short	(.L_25 - .L_24)
	.align		4
.L_24:
        /*0084*/ 	.word	index@(.nv.constant0.inverse_cube_force_kernel)
        /*0088*/ 	.short	0x0380
        /*008a*/ 	.short	0x0020


	//----- nvinfo : EIATTR_SW_WAR
	.align		4
.L_25:
        /*008c*/ 	.byte	0x04, 0x36
        /*008e*/ 	.short	(.L_27 - .L_26)
.L_26:
        /*0090*/ 	.word	0x00000008
.L_27:


//--------------------- .nv.callgraph             --------------------------
	.section	.nv.callgraph,"",@"SHT_CUDA_CALLGRAPH"
	.align	4
	.sectionentsize	8
	.align		4
        /*0000*/ 	.word	0x00000000
	.align		4
        /*0004*/ 	.word	0xffffffff
	.align		4
        /*0008*/ 	.word	0x00000000
	.align		4
        /*000c*/ 	.word	0xfffffffe
	.align		4
        /*0010*/ 	.word	0x00000000
	.align		4
        /*0014*/ 	.word	0xfffffffd
	.align		4
        /*0018*/ 	.word	0x00000000
	.align		4
        /*001c*/ 	.word	0xfffffffc


//--------------------- .text.inverse_cube_force_kernel --------------------------
	.section	.text.inverse_cube_force_kernel,"ax",@progbits
	.align	128
        .global         inverse_cube_force_kernel
        .type           inverse_cube_force_kernel,@function
        .size           inverse_cube_force_kernel,(.L_x_68 - inverse_cube_force_kernel)
        .other          inverse_cube_force_kernel,@"STO_CUDA_ENTRY STV_DEFAULT"
inverse_cube_force_kernel:
.text.inverse_cube_force_kernel:
[----:B------:R-:W-:Y:S01]  /*0000*/  LDC R1, c[0x0][0x37c] ;  /* 0x0000df00ff017b82 */ /* 0x000fe20000000800 */
[----:B------:R-:W0:Y:S07]  /*0010*/  S2R R3, SR_TID.X ;  /* 0x0000000000037919 */ /* 0x000e2e0000002100 */
[----:B------:R-:W0:Y:S01]  /*0020*/  S2UR UR4, SR_CTAID.X ;  /* 0x00000000000479c3 */ /* 0x000e220000002500 */
[----:B------:R-:W1:Y:S07]  /*0030*/  LDCU UR14, c[0x0][0x398] ;  /* 0x00007300ff0e77ac */ /* 0x000e6e0008000800 */
[----:B------:R-:W0:Y:S02]  /*0040*/  LDC R12, c[0x0][0x360] ;  /* 0x0000d800ff0c7b82 */ /* 0x000e240000000800 */
[----:B0-----:R-:W-:-:S05]  /*0050*/  IMAD R12, R12, UR4, R3 ;  /* 0x000000040c0c7c24 */ /* 0x001fca000f8e0203 */
[----:B-1----:R-:W-:-:S13]  /*0060*/  ISETP.GE.AND P0, PT, R12, UR14, PT ;  /* 0x0000000e0c007c0c */ /* 0x002fda000bf06270 */
[----:B------:R-:W-:Y:S05]  /*0070*/  @P0 EXIT ;  /* 0x000000000000094d */ /* 0x000fea0003800000 */
[----:B------:R-:W0:Y:S01]  /*0080*/  LDC.64 R2, c[0x0][0x380] ;  /* 0x0000e000ff027b82 */ /* 0x000e220000000a00 */
[----:B------:R-:W1:Y:S01]  /*0090*/  LDCU.64 UR12, c[0x0][0x358] ;  /* 0x00006b00ff0c77ac */ /* 0x000e620008000a00 */
[----:B------:R-:W-:Y:S01]  /*00a0*/  LEA R11, R12, R12, 0x1 ;  /* 0x0000000c0c0b7211 */ /* 0x000fe200078e08ff */
[----:B------:R-:W2:Y:S05]  /*00b0*/  LDCU UR15, c[0x0][0x39c] ;  /* 0x00007380ff0f77ac */ /* 0x000eaa0008000800 */
[----:B------:R-:W3:Y:S01]  /*00c0*/  LDC.64 R16, c[0x0][0x388] ;  /* 0x0000e200ff107b82 */ /* 0x000ee20000000a00 */
[----:B0-----:R-:W-:-:S05]  /*00d0*/  IMAD.WIDE R2, R11, 0x4, R2 ;  /* 0x000000040b027825 */ /* 0x001fca00078e0202 */
[----:B-1----:R0:W5:Y:S01]  /*00e0*/  LDG.E.CONSTANT R10, desc[UR12][R2.64] ;  /* 0x0000000c020a7981 */ /* 0x002162000c1e9900 */
[----:B---3--:R-:W-:-:S03]  /*00f0*/  IMAD.WIDE R16, R11, 0x4, R16 ;  /* 0x000000040b107825 */ /* 0x008fc600078e0210 */
[----:B------:R0:W5:Y:S04]  /*0100*/  LDG.E.CONSTANT R9, desc[UR12][R2.64+0x4] ;  /* 0x0000040c02097981 */ /* 0x000168000c1e9900 */
[----:B------:R0:W5:Y:S04]  /*0110*/  LDG.E.CONSTANT R8, desc[UR12][R2.64+0x8] ;  /* 0x0000080c02087981 */ /* 0x000168000c1e9900 */
[----:B------:R0:W5:Y:S04]  /*0120*/  LDG.E.CONSTANT R7, desc[UR12][R16.64] ;  /* 0x0000000c10077981 */ /* 0x000168000c1e9900 */
[----:B------:R0:W5:Y:S04]  /*0130*/  LDG.E.CONSTANT R6, desc[UR12][R16.64+0x4] ;  /* 0x0000040c10067981 */ /* 0x000168000c1e9900 */
[----:B------:R0:W5:Y:S01]  /*0140*/  LDG.E.CONSTANT R5, desc[UR12][R16.64+0x8] ;  /* 0x0000080c10057981 */ /* 0x000162000c1e9900 */
[----:B------:R-:W-:Y:S01]  /*0150*/  ISETP.GE.AND P0, PT, R12, 0x1, PT ;  /* 0x000000010c00780c */ /* 0x000fe20003f06270 */
[----:B------:R-:W-:Y:S01]  /*0160*/  BSSY.RECONVERGENT B1, `(.L_x_0) ;  /* 0x0000135000017945 */ /* 0x000fe20003800200 */
[----:B------:R-:W-:Y:S01]  /*0170*/  HFMA2 R4, -RZ, RZ, 0, 0 ;  /* 0x00000000ff047431 */ /* 0x000fe200000001ff */
[----:B------:R-:W-:-:S02]  /*0180*/  CS2R R14, SRZ ;  /* 0x00000000000e7805 */ /* 0x000fc4000001ff00 */
[----:B------:R-:W-:-:S08]  /*0190*/  MOV R26, RZ ;  /* 0x000000ff001a7202 */ /* 0x000fd00000000f00 */
[----:B0-2---:R-:W-:Y:S05]  /*01a0*/  @!P0 BRA `(.L_x_1) ;  /* 0x0000001000c08947 */ /* 0x005fea0003800000 */
[----:B------:R-:W-:Y:S01]  /*01b0*/  VIMNMX R4, PT, PT, R12, UR14, PT ;  /* 0x0000000e0c047c48 */ /* 0x000fe2000bfe0100 */
[----:B------:R-:W-:Y:S01]  /*01c0*/  BSSY.RECONVERGENT B2, `(.L_x_2) ;  /* 0x00000ab000027945 */ /* 0x000fe20003800200 */
[----:B------:R-:W-:Y:S02]  /*01d0*/  CS2R R14, SRZ ;  /* 0x00000000000e7805 */ /* 0x000fe4000001ff00 */
[----:B------:R-:W-:Y:S02]  /*01e0*/  MOV R3, RZ ;  /* 0x000000ff00037202 */ /* 0x000fe40000000f00 */
[C---:B------:R-:W-:Y:S02]  /*01f0*/  ISETP.GE.AND P0, PT, R4.reuse, 0x4, PT ;  /* 0x000000040400780c */ /* 0x040fe40003f06270 */
[----:B------:R-:W-:Y:S02]  /*0200*/  MOV R26, RZ ;  /* 0x000000ff001a7202 */ /* 0x000fe40000000f00 */
[----:B------:R-:W-:-:S09]  /*0210*/  VIMNMX R4, PT, PT, R4, 0x1, !PT ;  /* 0x0000000104047848 */ /* 0x000fd20007fe0100 */
[----:B------:R-:W-:Y:S05]  /*0220*/  @!P0 BRA `(.L_x_3) ;  /* 0x0000000800908947 */ /* 0x000fea0003800000 */
[----:B------:R-:W0:Y:S01]  /*0230*/  LDCU.128 UR8, c[0x0][0x380] ;  /* 0x00007000ff0877ac */ /* 0x000e220008000c00 */
[----:B------:R-:W-:Y:S01]  /*0240*/  LOP3.LUT R2, R4, 0x7ffffffc, RZ, 0xc0, !PT ;  /* 0x7ffffffc04027812 */ /* 0x000fe200078ec0ff */
[----:B------:R-:W-:-:S03]  /*0250*/  HFMA2 R14, -RZ, RZ, 0, 0 ;  /* 0x00000000ff0e7431 */ /* 0x000fc600000001ff */
[----:B------:R-:W-:Y:S01]  /*0260*/  IADD3 R2, PT, PT, -R2, RZ, RZ ;  /* 0x000000ff02027210 */ /* 0x000fe20007ffe1ff */
[----:B0-----:R-:W-:Y:S02]  /*0270*/  UIADD3 UR6, UP0, UPT, UR8, 0x18, URZ ;  /* 0x0000001808067890 */ /* 0x001fe4000ff1e0ff */
[----:B------:R-:W-:Y:S02]  /*0280*/  UIADD3 UR4, UP1, UPT, UR10, 0x18, URZ ;  /* 0x000000180a047890 */ /* 0x000fe4000ff3e0ff */
[----:B------:R-:W-:Y:S02]  /*0290*/  UIADD3.X UR7, UPT, UPT, URZ, UR9, URZ, UP0, !UPT ;  /* 0x00000009ff077290 */ /* 0x000fe400087fe4ff */
[----:B------:R-:W-:Y:S01]  /*02a0*/  UIADD3.X UR5, UPT, UPT, URZ, UR11, URZ, UP1, !UPT ;  /* 0x0000000bff057290 */ /* 0x000fe20008ffe4ff */
[----:B------:R-:W-:Y:S02]  /*02b0*/  MOV R38, UR6 ;  /* 0x0000000600267c02 */ /* 0x000fe40008000f00 */
[----:B------:R-:W-:-:S02]  /*02c0*/  MOV R18, UR4 ;  /* 0x0000000400127c02 */ /* 0x000fc40008000f00 */
[----:B------:R-:W-:Y:S02]  /*02d0*/  MOV R39, UR7 ;  /* 0x0000000700277c02 */ /* 0x000fe40008000f00 */
[----:B------:R-:W-:-:S07]  /*02e0*/  MOV R19, UR5 ;  /* 0x0000000500137c02 */ /* 0x000fce0008000f00 */
.L_x_16:
[----:B------:R-:W2:Y:S04]  /*02f0*/  LDG.E.CONSTANT R16, desc[UR12][R38.64+-0x14] ;  /* 0xffffec0c26107981 */ /* 0x000ea8000c1e9900 */
[----:B------:R-:W3:Y:S04]  /*0300*/  LDG.E.CONSTANT R3, desc[UR12][R38.64+-0x18] ;  /* 0xffffe80c26037981 */ /* 0x000ee8000c1e9900 */
[----:B------:R-:W4:Y:S04]  /*0310*/  LDG.E.CONSTANT R25, desc[UR12][R38.64+-0x10] ;  /* 0xfffff00c26197981 */ /* 0x000f28000c1e9900 */
[----:B-----5:R0:W5:Y:S04]  /*0320*/  LDG.E.CONSTANT R21, desc[UR12][R18.64+-0x18] ;  /* 0xffffe80c12157981 */ /* 0x020168000c1e9900 */
[----:B------:R0:W5:Y:S04]  /*0330*/  LDG.E.CONSTANT R20, desc[UR12][R18.64+-0x14] ;  /* 0xffffec0c12147981 */ /* 0x000168000c1e9900 */
[----:B------:R0:W5:Y:S01]  /*0340*/  LDG.E.CONSTANT R17, desc[UR12][R18.64+-0x10] ;  /* 0xfffff00c12117981 */ /* 0x000162000c1e9900 */
[----:B------:R-:W-:Y:S01]  /*0350*/  BSSY.RECONVERGENT B3, `(.L_x_4) ;  /* 0x0000016000037945 */ /* 0x000fe20003800200 */
[----:B--2---:R-:W-:Y:S01]  /*0360*/  FADD R16, R9, -R16 ;  /* 0x8000001009107221 */ /* 0x004fe20000000000 */
[----:B---3--:R-:W-:-:S03]  /*0370*/  FADD R30, R10, -R3 ;  /* 0x800000030a1e7221 */ /* 0x008fc60000000000 */
[----:B------:R-:W-:Y:S01]  /*0380*/  FMUL R3, R16, R16 ;  /* 0x0000001010037220 */ /* 0x000fe20000400000 */
[----:B----4-:R-:W-:-:S03]  /*0390*/  FADD R25, R8, -R25 ;  /* 0x8000001908197221 */ /* 0x010fc60000000000 */
[----:B------:R-:W-:Y:S01]  /*03a0*/  FFMA R0, R30, R30, R3 ;  /* 0x0000001e1e007223 */ /* 0x000fe20000000003 */
[----:B------:R-:W-:-:S03]  /*03b0*/  LOP3.LUT R3, R4, 0x7ffffffc, RZ, 0xc0, !PT ;  /* 0x7ffffffc04037812 */ /* 0x000fc600078ec0ff */
[----:B------:R-:W-:-:S04]  /*03c0*/  FFMA R0, R25, R25, R0 ;  /* 0x0000001919007223 */ /* 0x000fc80000000000 */
[----:B------:R-:W-:-:S04]  /*03d0*/  FADD R0, R0, 9.9999999747524270788e-07 ;  /* 0x358637bd00007421 */ /* 0x000fc80000000000 */
[----:B------:R-:W-:-:S05]  /*03e0*/  FMUL R23, R0, R0 ;  /* 0x0000000000177220 */ /* 0x000fca0000400000 */
[----:B------:R-:W-:-:S04]  /*03f0*/  IADD3 R0, PT, PT, R23, 0x1800000, RZ ;  /* 0x0180000017007810 */ /* 0x000fc80007ffe0ff */
[----:B------:R-:W-:-:S04]  /*0400*/  LOP3.LUT R0, R0, 0x7f800000, RZ, 0xc0, !PT ;  /* 0x7f80000000007812 */ /* 0x000fc800078ec0ff */
[----:B------:R-:W-:-:S13]  /*0410*/  ISETP.GT.U32.AND P0, PT, R0, 0x1ffffff, PT ;  /* 0x01ffffff0000780c */ /* 0x000fda0003f04070 */
[----:B0-----:R-:W-:Y:S05]  /*0420*/  @P0 BRA `(.L_x_5) ;  /* 0x0000000000100947 */ /* 0x001fea0003800000 */
[----:B------:R-:W-:Y:S02]  /*0430*/  MOV R0, R23 ;  /* 0x0000001700007202 */ /* 0x000fe40000000f00 */
[----:B------:R-:W-:-:S07]  /*0440*/  MOV R13, 0x460 ;  /* 0x00000460000d7802 */ /* 0x000fce0000000f00 */
[----:B-----5:R-:W-:Y:S05]  /*0450*/  CALL.REL.NOINC `($__internal_0_$__cuda_sm20_rcp_rn_f32_slowpath) ;  /* 0x0000002400c87944 */ /* 0x020fea0003c00000 */
[----:B------:R-:W-:Y:S05]  /*0460*/  BRA `(.L_x_6) ;  /* 0x0000000000107947 */ /* 0x000fea0003800000 */
.L_x_5:
[----:B------:R-:W0:Y:S02]  /*0470*/  MUFU.RCP R0, R23 ;  /* 0x0000001700007308 */ /* 0x000e240000001000 */
[----:B0-----:R-:W-:-:S04]  /*0480*/  FFMA R13, R23, R0, -1 ;  /* 0xbf800000170d7423 */ /* 0x001fc80000000000 */
[----:B------:R-:W-:-:S04]  /*0490*/  FADD.FTZ R13, -R13, -RZ ;  /* 0x800000ff0d0d7221 */ /* 0x000fc80000010100 */
[----:B------:R-:W-:-:S07]  /*04a0*/  FFMA R0, R0, R13, R0 ;  /* 0x0000000d00007223 */ /* 0x000fce0000000000 */
.L_x_6:
[----:B------:R-:W-:Y:S05]  /*04b0*/  BSYNC.RECONVERGENT B3 ;  /* 0x0000000000037941 */ /* 0x000fea0003800200 */
.L_x_4:
[----:B------:R-:W2:Y:S04]  /*04c0*/  LDG.E.CONSTANT R22, desc[UR12][R38.64+-0x8] ;  /* 0xfffff80c26167981 */ /* 0x000ea8000c1e9900 */
[----:B------:R-:W3:Y:S04]  /*04d0*/  LDG.E.CONSTANT R13, desc[UR12][R38.64+-0xc] ;  /* 0xfffff40c260d7981 */ /* 0x000ee8000c1e9900 */
[----:B------:R-:W4:Y:S04]  /*04e0*/  LDG.E.CONSTANT R31, desc[UR12][R38.64+-0x4] ;  /* 0xfffffc0c261f7981 */ /* 0x000f28000c1e9900 */
[----:B------:R0:W5:Y:S04]  /*04f0*/  LDG.E.CONSTANT R29, desc[UR12][R18.64+-0xc] ;  /* 0xfffff40c121d7981 */ /* 0x000168000c1e9900 */
[----:B------:R0:W5:Y:S04]  /*0500*/  LDG.E.CONSTANT R28, desc[UR12][R18.64+-0x8] ;  /* 0xfffff80c121c7981 */ /* 0x000168000c1e9900 */
[----:B------:R0:W5:Y:S02]  /*0510*/  LDG.E.CONSTANT R27, desc[UR12][R18.64+-0x4] ;  /* 0xfffffc0c121b7981 */ /* 0x000164000c1e9900 */
[----:B-----5:R-:W-:Y:S01]  /*0520*/  FMUL R20, R6, R20 ;  /* 0x0000001406147220 */ /* 0x020fe20000400000 */
[----:B------:R-:W-:Y:S03]  /*0530*/  BSSY.RECONVERGENT B3, `(.L_x_7) ;  /* 0x000001c000037945 */ /* 0x000fe60003800200 */
[----:B------:R-:W-:-:S04]  /*0540*/  FFMA R20, R7, R21, R20 ;  /* 0x0000001507147223 */ /* 0x000fc80000000014 */
[----:B------:R-:W-:-:S04]  /*0550*/  FFMA R17, R5, R17, R20 ;  /* 0x0000001105117223 */ /* 0x000fc80000000014 */
[----:B------:R-:W-:-:S04]  /*0560*/  FMUL R17, R17, UR15 ;  /* 0x0000000f11117c20 */ /* 0x000fc80008400000 */
[----:B------:R-:W-:-:S04]  /*0570*/  FMUL R17, R17, R0 ;  /* 0x0000000011117220 */ /* 0x000fc80000400000 */
[-C--:B------:R-:W-:Y:S01]  /*0580*/  FFMA R30, R30, R17.reuse, R15 ;  /* 0x000000111e1e7223 */ /* 0x080fe2000000000f */
[-C--:B------:R-:W-:Y:S01]  /*0590*/  FFMA R26, R16, R17.reuse, R26 ;  /* 0x00000011101a7223 */ /* 0x080fe2000000001a */
[----:B------:R-:W-:Y:S01]  /*05a0*/  FFMA R25, R25, R17, R14 ;  /* 0x0000001119197223 */ /* 0x000fe2000000000e */
[----:B--2---:R-:W-:Y:S01]  /*05b0*/  FADD R23, R9, -R22 ;  /* 0x8000001609177221 */ /* 0x004fe20000000000 */
[----:B---3--:R-:W-:-:S03]  /*05c0*/  FADD R22, R10, -R13 ;  /* 0x8000000d0a167221 */ /* 0x008fc60000000000 */
[----:B------:R-:W-:Y:S01]  /*05d0*/  FMUL R13, R23, R23 ;  /* 0x00000017170d7220 */ /* 0x000fe20000400000 */
[----:B----4-:R-:W-:-:S03]  /*05e0*/  FADD R24, R8, -R31 ;  /* 0x8000001f08187221 */ /* 0x010fc60000000000 */
[----:B------:R-:W-:-:S04]  /*05f0*/  FFMA R13, R22, R22, R13 ;  /* 0x00000016160d7223 */ /* 0x000fc8000000000d */
        /* <DEDUP_REMOVED lines=9> */
[----:B------:R-:W-:Y:S05]  /*0690*/  CALL.REL.NOINC `($__internal_0_$__cuda_sm20_rcp_rn_f32_slowpath) ;  /* 0x0000002400387944 */ /* 0x000fea0003c00000 */
[----:B------:R-:W-:Y:S05]  /*06a0*/  BRA `(.L_x_9) ;  /* 0x0000000000107947 */ /* 0x000fea0003800000 */
.L_x_8:
[----:B------:R-:W0:Y:S02]  /*06b0*/  MUFU.RCP R0, R13 ;  /* 0x0000000d00007308 */ /* 0x000e240000001000 */
[----:B0-----:R-:W-:-:S04]  /*06c0*/  FFMA R14, R13, R0, -1 ;  /* 0xbf8000000d0e7423 */ /* 0x001fc80000000000 */
[----:B------:R-:W-:-:S04]  /*06d0*/  FADD.FTZ R15, -R14, -RZ ;  /* 0x800000ff0e0f7221 */ /* 0x000fc80000010100 */
[----:B------:R-:W-:-:S07]  /*06e0*/  FFMA R0, R0, R15, R0 ;  /* 0x0000000f00007223 */ /* 0x000fce0000000000 */
.L_x_9:
[----:B------:R-:W-:Y:S05]  /*06f0*/  BSYNC.RECONVERGENT B3 ;  /* 0x0000000000037941 */ /* 0x000fea0003800200 */
.L_x_7:
[----:B------:R-:W2:Y:S04]  /*0700*/  LDG.E.CONSTANT R20, desc[UR12][R38.64+0x4] ;  /* 0x0000040c26147981 */ /* 0x000ea8000c1e9900 */
[----:B------:R-:W3:Y:S04]  /*0710*/  LDG.E.CONSTANT R13, desc[UR12][R38.64] ;  /* 0x0000000c260d7981 */ /* 0x000ee8000c1e9900 */
[----:B------:R-:W4:Y:S04]  /*0720*/  LDG.E.CONSTANT R21, desc[UR12][R38.64+0x8] ;  /* 0x0000080c26157981 */ /* 0x000f28000c1e9900 */
[----:B------:R0:W5:Y:S04]  /*0730*/  LDG.E.CONSTANT R14, desc[UR12][R18.64] ;  /* 0x0000000c120e7981 */ /* 0x000168000c1e9900 */
[----:B------:R0:W5:Y:S04]  /*0740*/  LDG.E.CONSTANT R15, desc[UR12][R18.64+0x4] ;  /* 0x0000040c120f7981 */ /* 0x000168000c1e9900 */
[----:B------:R0:W5:Y:S01]  /*0750*/  LDG.E.CONSTANT R16, desc[UR12][R18.64+0x8] ;  /* 0x0000080c12107981 */ /* 0x000162000c1e9900 */
[----:B------:R-:W-:Y:S01]  /*0760*/  FMUL R28, R6, R28 ;  /* 0x0000001c061c7220 */ /* 0x000fe20000400000 */
        /* <DEDUP_REMOVED lines=24> */
.L_x_11:
[----:B------:R-:W0:Y:S02]  /*08f0*/  MUFU.RCP R0, R13 ;  /* 0x0000000d00007308 */ /* 0x000e240000001000 */
[----:B0-----:R-:W-:-:S04]  /*0900*/  FFMA R25, R13, R0, -1 ;  /* 0xbf8000000d197423 */ /* 0x001fc80000000000 */
[----:B------:R-:W-:-:S04]  /*0910*/  FADD.FTZ R25, -R25, -RZ ;  /* 0x800000ff19197221 */ /* 0x000fc80000010100 */
[----:B------:R-:W-:-:S07]  /*0920*/  FFMA R0, R0, R25, R0 ;  /* 0x0000001900007223 */ /* 0x000fce0000000000 */
.L_x_12:
[----:B------:R-:W-:Y:S05]  /*0930*/  BSYNC.RECONVERGENT B3 ;  /* 0x0000000000037941 */ /* 0x000fea0003800200 */
.L_x_10:
[----:B------:R-:W2:Y:S04]  /*0940*/  LDG.E.CONSTANT R28, desc[UR12][R38.64+0x10] ;  /* 0x0000100c261c7981 */ /* 0x000ea8000c1e9900 */
[----:B------:R-:W3:Y:S04]  /*0950*/  LDG.E.CONSTANT R29, desc[UR12][R38.64+0xc] ;  /* 0x00000c0c261d7981 */ /* 0x000ee8000c1e9900 */
[----:B------:R-:W4:Y:S04]  /*0960*/  LDG.E.CONSTANT R13, desc[UR12][R38.64+0x14] ;  /* 0x0000140c260d7981 */ /* 0x000f28000c1e9900 */
[----:B------:R0:W5:Y:S04]  /*0970*/  LDG.E.CONSTANT R25, desc[UR12][R18.64+0xc] ;  /* 0x00000c0c12197981 */ /* 0x000168000c1e9900 */
        /* <DEDUP_REMOVED lines=8> */
[----:B-----5:R-:W-:-:S03]  /*0a00*/  FMUL R32, R6, R15 ;  /* 0x0000000f06207220 */ /* 0x020fc60000400000 */
[----:B------:R-:W-:Y:S01]  /*0a10*/  FFMA R13, R30, R30, R13 ;  /* 0x0000001e1e0d7223 */ /* 0x000fe2000000000d */
[----:B------:R-:W-:-:S03]  /*0a20*/  FFMA R14, R7, R14, R32 ;  /* 0x0000000e070e7223 */ /* 0x000fc60000000020 */
[----:B------:R-:W-:Y:S01]  /*0a30*/  FADD R13, R13, 9.9999999747524270788e-07 ;  /* 0x358637bd0d0d7421 */ /* 0x000fe20000000000 */
[----:B------:R-:W-:-:S03]  /*0a40*/  FFMA R14, R5, R16, R14 ;  /* 0x00000010050e7223 */ /* 0x000fc6000000000e */
[----:B------:R-:W-:Y:S01]  /*0a50*/  FMUL R13, R13, R13 ;  /* 0x0000000d0d0d7220 */ /* 0x000fe20000400000 */
[----:B------:R-:W-:-:S04]  /*0a60*/  FMUL R15, R14, UR15 ;  /* 0x0000000f0e0f7c20 */ /* 0x000fc80008400000 */
[----:B------:R-:W-:Y:S01]  /*0a70*/  IADD3 R16, PT, PT, R13, 0x1800000, RZ ;  /* 0x018000000d107810 */ /* 0x000fe20007ffe0ff */
[----:B------:R-:W-:-:S03]  /*0a80*/  FMUL R0, R15, R0 ;  /* 0x000000000f007220 */ /* 0x000fc60000400000 */
[----:B------:R-:W-:Y:S01]  /*0a90*/  LOP3.LUT R16, R16, 0x7f800000, RZ, 0xc0, !PT ;  /* 0x7f80000010107812 */ /* 0x000fe200078ec0ff */
[-C--:B------:R-:W-:Y:S01]  /*0aa0*/  FFMA R22, R20, R0.reuse, R22 ;  /* 0x0000000014167223 */ /* 0x080fe20000000016 */
[-C--:B------:R-:W-:Y:S01]  /*0ab0*/  FFMA R23, R17, R0.reuse, R23 ;  /* 0x0000000011177223 */ /* 0x080fe20000000017 */
[----:B------:R-:W-:Y:S01]  /*0ac0*/  FFMA R24, R21, R0, R24 ;  /* 0x0000000015187223 */ /* 0x000fe20000000018 */
[----:B------:R-:W-:-:S13]  /*0ad0*/  ISETP.GT.U32.AND P0, PT, R16, 0x1ffffff, PT ;  /* 0x01ffffff1000780c */ /* 0x000fda0003f04070 */
[----:B0-----:R-:W-:Y:S05]  /*0ae0*/  @P0 BRA `(.L_x_14) ;  /* 0x0000000000100947 */ /* 0x001fea0003800000 */
[----:B------:R-:W-:Y:S02]  /*0af0*/  MOV R0, R13 ;  /* 0x0000000d00007202 */ /* 0x000fe40000000f00 */
[----:B------:R-:W-:-:S07]  /*0b00*/  MOV R13, 0xb20 ;  /* 0x00000b20000d7802 */ /* 0x000fce0000000f00 */
[----:B------:R-:W-:Y:S05]  /*0b10*/  CALL.REL.NOINC `($__internal_0_$__cuda_sm20_rcp_rn_f32_slowpath) ;  /* 0x0000002000187944 */ /* 0x000fea0003c00000 */
[----:B------:R-:W-:Y:S05]  /*0b20*/  BRA `(.L_x_15) ;  /* 0x0000000000107947 */ /* 0x000fea0003800000 */
.L_x_14:
[----:B------:R-:W0:Y:S02]  /*0b30*/  MUFU.RCP R0, R13 ;  /* 0x0000000d00007308 */ /* 0x000e240000001000 */
[----:B0-----:R-:W-:-:S04]  /*0b40*/  FFMA R14, R13, R0, -1 ;  /* 0xbf8000000d0e7423 */ /* 0x001fc80000000000 */
[----:B------:R-:W-:-:S04]  /*0b50*/  FADD.FTZ R15, -R14, -RZ ;  /* 0x800000ff0e0f7221 */ /* 0x000fc80000010100 */
[----:B------:R-:W-:-:S07]  /*0b60*/  FFMA R0, R0, R15, R0 ;  /* 0x0000000f00007223 */ /* 0x000fce0000000000 */
.L_x_15:
[----:B------:R-:W-:Y:S05]  /*0b70*/  BSYNC.RECONVERGENT B3 ;  /* 0x0000000000037941 */ /* 0x000fea0003800200 */
.L_x_13:
[----:B------:R-:W-:Y:S01]  /*0b80*/  FMUL R26, R6, R26 ;  /* 0x0000001a061a7220 */ /* 0x000fe20000400000 */
[----:B------:R-:W-:Y:S02]  /*0b90*/  IADD3 R2, PT, PT, R2, 0x4, RZ ;  /* 0x0000000402027810 */ /* 0x000fe40007ffe0ff */
[----:B------:R-:W-:Y:S01]  /*0ba0*/  IADD3 R38, P1, PT, R38, 0x30, RZ ;  /* 0x0000003026267810 */ /* 0x000fe20007f3e0ff */
[----:B------:R-:W-:Y:S01]  /*0bb0*/  FFMA R26, R7, R25, R26 ;  /* 0x00000019071a7223 */ /* 0x000fe2000000001a */
[----:B------:R-:W-:Y:S02]  /*0bc0*/  ISETP.NE.AND P0, PT, R2, RZ, PT ;  /* 0x000000ff0200720c */ /* 0x000fe40003f05270 */
[----:B------:R-:W-:Y:S01]  /*0bd0*/  IADD3 R18, P2, PT, R18, 0x30, RZ ;  /* 0x0000003012127810 */ /* 0x000fe20007f5e0ff */
[----:B------:R-:W-:Y:S01]  /*0be0*/  FFMA R26, R5, R27, R26 ;  /* 0x0000001b051a7223 */ /* 0x000fe2000000001a */
[----:B------:R-:W-:Y:S02]  /*0bf0*/  IADD3.X R39, PT, PT, RZ, R39, RZ, P1, !PT ;  /* 0x00000027ff277210 */ /* 0x000fe40000ffe4ff */
[----:B------:R-:W-:Y:S01]  /*0c00*/  IADD3.X R19, PT, PT, RZ, R19, RZ, P2, !PT ;  /* 0x00000013ff137210 */ /* 0x000fe200017fe4ff */
[----:B------:R-:W-:-:S04]  /*0c10*/  FMUL R13, R26, UR15 ;  /* 0x0000000f1a0d7c20 */ /* 0x000fc80008400000 */
[----:B------:R-:W-:-:S04]  /*0c20*/  FMUL R13, R13, R0 ;  /* 0x000000000d0d7220 */ /* 0x000fc80000400000 */
[-C--:B------:R-:W-:Y:S01]  /*0c30*/  FFMA R15, R29, R13.reuse, R22 ;  /* 0x0000000d1d0f7223 */ /* 0x080fe20000000016 */
[-C--:B------:R-:W-:Y:S01]  /*0c40*/  FFMA R26, R28, R13.reuse, R23 ;  /* 0x0000000d1c1a7223 */ /* 0x080fe20000000017 */
[----:B------:R-:W-:Y:S01]  /*0c50*/  FFMA R14, R30, R13, R24 ;  /* 0x0000000d1e0e7223 */ /* 0x000fe20000000018 */
[----:B------:R-:W-:Y:S06]  /*0c60*/  @P0 BRA `(.L_x_16) ;  /* 0xfffffff400a00947 */ /* 0x000fec000383ffff */
.L_x_3:
[----:B------:R-:W-:Y:S05]  /*0c70*/  BSYNC.RECONVERGENT B2 ;  /* 0x0000000000027941 */ /* 0x000fea0003800200 */
.L_x_2:
[----:B------:R-:W-:-:S13]  /*0c80*/  LOP3.LUT P0, R0, R4, 0x3, RZ, 0xc0, !PT ;  /* 0x0000000304007812 */ /* 0x000fda000780c0ff */
[----:B------:R-:W-:Y:S05]  /*0c90*/  @!P0 BRA `(.L_x_1) ;  /* 0x0000000800048947 */ /* 0x000fea0003800000 */
[----:B------:R-:W-:Y:S01]  /*0ca0*/  ISETP.NE.AND P0, PT, R0, 0x1, PT ;  /* 0x000000010000780c */ /* 0x000fe20003f05270 */
[----:B------:R-:W-:-:S12]  /*0cb0*/  BSSY.RECONVERGENT B2, `(.L_x_17) ;  /* 0x0000052000027945 */ /* 0x000fd80003800200 */
[----:B------:R-:W-:Y:S05]  /*0cc0*/  @!P0 BRA `(.L_x_18) ;  /* 0x0000000400408947 */ /* 0x000fea0003800000 */
[----:B------:R-:W0:Y:S01]  /*0cd0*/  LDC.64 R18, c[0x0][0x380] ;  /* 0x0000e000ff127b82 */ /* 0x000e220000000a00 */
[----:B------:R-:W-:-:S07]  /*0ce0*/  LEA R13, R3, R3, 0x1 ;  /* 0x00000003030d7211 */ /* 0x000fce00078e08ff */
[----:B------:R-:W1:Y:S01]  /*0cf0*/  LDC.64 R16, c[0x0][0x388] ;  /* 0x0000e200ff107b82 */ /* 0x000e620000000a00 */
[----:B0-----:R-:W-:-:S05]  /*0d00*/  IMAD.WIDE.U32 R18, R13, 0x4, R18 ;  /* 0x000000040d127825 */ /* 0x001fca00078e0012 */
[----:B------:R-:W2:Y:S04]  /*0d10*/  LDG.E.CONSTANT R22, desc[UR12][R18.64+0x4] ;  /* 0x0000040c12167981 */ /* 0x000ea8000c1e9900 */
[----:B------:R-:W3:Y:S04]  /*0d20*/  LDG.E.CONSTANT R23, desc[UR12][R18.64] ;  /* 0x0000000c12177981 */ /* 0x000ee8000c1e9900 */
[----:B------:R-:W4:Y:S01]  /*0d30*/  LDG.E.CONSTANT R21, desc[UR12][R18.64+0x8] ;  /* 0x0000080c12157981 */ /* 0x000f22000c1e9900 */
[----:B-1----:R-:W-:-:S05]  /*0d40*/  IMAD.WIDE.U32 R16, R13, 0x4, R16 ;  /* 0x000000040d107825 */ /* 0x002fca00078e0010 */
[----:B------:R0:W5:Y:S04]  /*0d50*/  LDG.E.CONSTANT R27, desc[UR12][R16.64] ;  /* 0x0000000c101b7981 */ /* 0x000168000c1e9900 */
[----:B------:R0:W5:Y:S04]  /*0d60*/  LDG.E.CONSTANT R25, desc[UR12][R16.64+0x4] ;  /* 0x0000040c10197981 */ /* 0x000168000c1e9900 */
[----:B------:R0:W5:Y:S01]  /*0d70*/  LDG.E.CONSTANT R24, desc[UR12][R16.64+0x8] ;  /* 0x0000080c10187981 */ /* 0x000162000c1e9900 */
[----:B------:R-:W-:Y:S01]  /*0d80*/  BSSY.RECONVERGENT B3, `(.L_x_19) ;  /* 0x0000015000037945 */ /* 0x000fe20003800200 */
[----:B--2--5:R-:W-:Y:S01]  /*0d90*/  FADD R22, R9, -R22 ;  /* 0x8000001609167221 */ /* 0x024fe20000000000 */
        /* <DEDUP_REMOVED lines=15> */
.L_x_20:
[----:B------:R-:W0:Y:S02]  /*0e90*/  MUFU.RCP R0, R29 ;  /* 0x0000001d00007308 */ /* 0x000e240000001000 */
[----:B0-----:R-:W-:-:S04]  /*0ea0*/  FFMA R2, R29, R0, -1 ;  /* 0xbf8000001d027423 */ /* 0x001fc80000000000 */
[----:B------:R-:W-:-:S04]  /*0eb0*/  FADD.FTZ R13, -R2, -RZ ;  /* 0x800000ff020d7221 */ /* 0x000fc80000010100 */
[----:B------:R-:W-:-:S07]  /*0ec0*/  FFMA R0, R0, R13, R0 ;  /* 0x0000000d00007223 */ /* 0x000fce0000000000 */
.L_x_21:
[----:B------:R-:W-:Y:S05]  /*0ed0*/  BSYNC.RECONVERGENT B3 ;  /* 0x0000000000037941 */ /* 0x000fea0003800200 */
.L_x_19:
[----:B------:R-:W2:Y:S01]  /*0ee0*/  LDG.E.CONSTANT R2, desc[UR12][R18.64+0x10] ;  /* 0x0000100c12027981 */ /* 0x000ea2000c1e9900 */
[----:B------:R-:W0:Y:S03]  /*0ef0*/  LDCU UR4, c[0x0][0x39c] ;  /* 0x00007380ff0477ac */ /* 0x000e260008000800 */
[----:B------:R-:W3:Y:S04]  /*0f00*/  LDG.E.CONSTANT R13, desc[UR12][R18.64+0xc] ;  /* 0x00000c0c120d7981 */ /* 0x000ee8000c1e9900 */
[----:B------:R-:W4:Y:S04]  /*0f10*/  LDG.E.CONSTANT R29, desc[UR12][R18.64+0x14] ;  /* 0x0000140c121d7981 */ /* 0x000f28000c1e9900 */
[----:B------:R-:W5:Y:S04]  /*0f20*/  LDG.E.CONSTANT R20, desc[UR12][R16.64+0xc] ;  /* 0x00000c0c10147981 */ /* 0x000f68000c1e9900 */
[----:B------:R-:W5:Y:S04]  /*0f30*/  LDG.E.CONSTANT R19, desc[UR12][R16.64+0x10] ;  /* 0x0000100c10137981 */ /* 0x000f68000c1e9900 */
[----:B------:R2:W5:Y:S01]  /*0f40*/  LDG.E.CONSTANT R18, desc[UR12][R16.64+0x14] ;  /* 0x0000140c10127981 */ /* 0x000562000c1e9900 */
[----:B------:R-:W-:Y:S01]  /*0f50*/  BSSY.RECONVERGENT B3, `(.L_x_22) ;  /* 0x000001d000037945 */ /* 0x000fe20003800200 */
[----:B--2---:R-:W-:Y:S01]  /*0f60*/  FADD R16, R9, -R2 ;  /* 0x8000000209107221 */ /* 0x004fe20000000000 */
[----:B---3--:R-:W-:-:S03]  /*0f70*/  FADD R17, R10, -R13 ;  /* 0x8000000d0a117221 */ /* 0x008fc60000000000 */
[----:B------:R-:W-:Y:S01]  /*0f80*/  FMUL R28, R16, R16 ;  /* 0x00000010101c7220 */ /* 0x000fe20000400000 */
[----:B----4-:R-:W-:-:S03]  /*0f90*/  FADD R2, R8, -R29 ;  /* 0x8000001d08027221 */ /* 0x010fc60000000000 */
[----:B------:R-:W-:Y:S01]  /*0fa0*/  FFMA R13, R17, R17, R28 ;  /* 0x00000011110d7223 */ /* 0x000fe2000000001c */
[----:B------:R-:W-:-:S03]  /*0fb0*/  FMUL R28, R6, R25 ;  /* 0x00000019061c7220 */ /* 0x000fc60000400000 */
[----:B------:R-:W-:Y:S01]  /*0fc0*/  FFMA R13, R2, R2, R13 ;  /* 0x00000002020d7223 */ /* 0x000fe2000000000d */
[----:B------:R-:W-:-:S03]  /*0fd0*/  FFMA R28, R7, R27, R28 ;  /* 0x0000001b071c7223 */ /* 0x000fc6000000001c */
[----:B------:R-:W-:Y:S01]  /*0fe0*/  FADD R13, R13, 9.9999999747524270788e-07 ;  /* 0x358637bd0d0d7421 */ /* 0x000fe20000000000 */
[----:B------:R-:W-:-:S03]  /*0ff0*/  FFMA R24, R5, R24, R28 ;  /* 0x0000001805187223 */ /* 0x000fc6000000001c */
[----:B------:R-:W-:Y:S01]  /*1000*/  FMUL R27, R13, R13 ;  /* 0x0000000d0d1b7220 */ /* 0x000fe20000400000 */
[----:B0-----:R-:W-:-:S04]  /*1010*/  FMUL R13, R24, UR4 ;  /* 0x00000004180d7c20 */ /* 0x001fc80008400000 */
[----:B------:R-:W-:Y:S01]  /*1020*/  IADD3 R25, PT, PT, R27, 0x1800000, RZ ;  /* 0x018000001b197810 */ /* 0x000fe20007ffe0ff */
[----:B------:R-:W-:-:S03]  /*1030*/  FMUL R0, R13, R0 ;  /* 0x000000000d007220 */ /* 0x000fc60000400000 */
[----:B------:R-:W-:Y:S01]  /*1040*/  LOP3.LUT R25, R25, 0x7f800000, RZ, 0xc0, !PT ;  /* 0x7f80000019197812 */ /* 0x000fe200078ec0ff */
[-C--:B------:R-:W-:Y:S01]  /*1050*/  FFMA R15, R23, R0.reuse, R15 ;  /* 0x00000000170f7223 */ /* 0x080fe2000000000f */
[-C--:B------:R-:W-:Y:S01]  /*1060*/  FFMA R26, R22, R0.reuse, R26 ;  /* 0x00000000161a7223 */ /* 0x080fe2000000001a */
[----:B------:R-:W-:Y:S01]  /*1070*/  FFMA R14, R21, R0, R14 ;  /* 0x00000000150e7223 */ /* 0x000fe2000000000e */
[----:B------:R-:W-:-:S13]  /*1080*/  ISETP.GT.U32.AND P0, PT, R25, 0x1ffffff, PT ;  /* 0x01ffffff1900780c */ /* 0x000fda0003f04070 */
[----:B------:R-:W-:Y:S05]  /*1090*/  @P0 BRA `(.L_x_23) ;  /* 0x0000000000100947 */ /* 0x000fea0003800000 */
[----:B------:R-:W-:Y:S02]  /*10a0*/  MOV R0, R27 ;  /* 0x0000001b00007202 */ /* 0x000fe40000000f00 */
[----:B------:R-:W-:-:S07]  /*10b0*/  MOV R13, 0x10d0 ;  /* 0x000010d0000d7802 */ /* 0x000fce0000000f00 */
[----:B-----5:R-:W-:Y:S05]  /*10c0*/  CALL.REL.NOINC `($__internal_0_$__cuda_sm20_rcp_rn_f32_slowpath) ;  /* 0x0000001800ac7944 */ /* 0x020fea0003c00000 */
[----:B------:R-:W-:Y:S05]  /*10d0*/  BRA `(.L_x_24) ;  /* 0x0000000000107947 */ /* 0x000fea0003800000 */
.L_x_23:
[----:B------:R-:W0:Y:S02]  /*10e0*/  MUFU.RCP R0, R27 ;  /* 0x0000001b00007308 */ /* 0x000e240000001000 */
[----:B0-----:R-:W-:-:S04]  /*10f0*/  FFMA R13, R27, R0, -1 ;  /* 0xbf8000001b0d7423 */ /* 0x001fc80000000000 */
[----:B------:R-:W-:-:S04]  /*1100*/  FADD.FTZ R13, -R13, -RZ ;  /* 0x800000ff0d0d7221 */ /* 0x000fc80000010100 */
[----:B------:R-:W-:-:S07]  /*1110*/  FFMA R0, R0, R13, R0 ;  /* 0x0000000d00007223 */ /* 0x000fce0000000000 */
.L_x_24:
[----:B------:R-:W-:Y:S05]  /*1120*/  BSYNC.RECONVERGENT B3 ;  /* 0x0000000000037941 */ /* 0x000fea0003800200 */
.L_x_22:
[----:B------:R-:W0:Y:S01]  /*1130*/  LDCU UR4, c[0x0][0x39c] ;  /* 0x00007380ff0477ac */ /* 0x000e220008000800 */
[----:B-----5:R-:W-:Y:S01]  /*1140*/  FMUL R22, R6, R19 ;  /* 0x0000001306167220 */ /* 0x020fe20000400000 */
[----:B------:R-:W-:-:S03]  /*1150*/  IADD3 R3, PT, PT, R3, 0x2, RZ ;  /* 0x0000000203037810 */ /* 0x000fc60007ffe0ff */
[----:B------:R-:W-:-:S04]  /*1160*/  FFMA R20, R7, R20, R22 ;  /* 0x0000001407147223 */ /* 0x000fc80000000016 */
[----:B------:R-:W-:-:S04]  /*1170*/  FFMA R18, R5, R18, R20 ;  /* 0x0000001205127223 */ /* 0x000fc80000000014 */
[----:B0-----:R-:W-:-:S04]  /*1180*/  FMUL R13, R18, UR4 ;  /* 0x00000004120d7c20 */ /* 0x001fc80008400000 */
[----:B------:R-:W-:-:S04]  /*1190*/  FMUL R13, R13, R0 ;  /* 0x000000000d0d7220 */ /* 0x000fc80000400000 */
[-C--:B------:R-:W-:Y:S01]  /*11a0*/  FFMA R15, R17, R13.reuse, R15 ;  /* 0x0000000d110f7223 */ /* 0x080fe2000000000f */
[-C--:B------:R-:W-:Y:S01]  /*11b0*/  FFMA R26, R16, R13.reuse, R26 ;  /* 0x0000000d101a7223 */ /* 0x080fe2000000001a */
[----:B------:R-:W-:-:S07]  /*11c0*/  FFMA R14, R2, R13, R14 ;  /* 0x0000000d020e7223 */ /* 0x000fce000000000e */
.L_x_18:
[----:B------:R-:W-:Y:S05]  /*11d0*/  BSYNC.RECONVERGENT B2 ;  /* 0x0000000000027941 */ /* 0x000fea0003800200 */
.L_x_17:
[----:B------:R-:W-:-:S04]  /*11e0*/  LOP3.LUT R0, R4, 0x1, RZ, 0xc0, !PT ;  /* 0x0000000104007812 */ /* 0x000fc800078ec0ff */
[----:B------:R-:W-:-:S13]  /*11f0*/  ISETP.NE.U32.AND P0, PT, R0, 0x1, PT ;  /* 0x000000010000780c */ /* 0x000fda0003f05070 */
[----:B------:R-:W-:Y:S05]  /*1200*/  @P0 BRA `(.L_x_1) ;  /* 0x0000000000a80947 */ /* 0x000fea0003800000 */
        /* <DEDUP_REMOVED lines=28> */
.L_x_26:
[----:B------:R-:W0:Y:S02]  /*13d0*/  MUFU.RCP R0, R21 ;  /* 0x0000001500007308 */ /* 0x000e240000001000 */
[----:B0-----:R-:W-:-:S04]  /*13e0*/  FFMA R13, R21, R0, -1 ;  /* 0xbf800000150d7423 */ /* 0x001fc80000000000 */
[----:B------:R-:W-:-:S04]  /*13f0*/  FADD.FTZ R13, -R13, -RZ ;  /* 0x800000ff0d0d7221 */ /* 0x000fc80000010100 */
[----:B------:R-:W-:-:S07]  /*1400*/  FFMA R0, R0, R13, R0 ;  /* 0x0000000d00007223 */ /* 0x000fce0000000000 */
.L_x_27:
[----:B------:R-:W-:Y:S05]  /*1410*/  BSYNC.RECONVERGENT B2 ;  /* 0x0000000000027941 */ /* 0x000fea0003800200 */
.L_x_25:
[----:B------:R-:W0:Y:S01]  /*1420*/  LDCU UR4, c[0x0][0x39c] ;  /* 0x00007380ff0477ac */ /* 0x000e220008000800 */
[----:B------:R-:W-:-:S04]  /*1430*/  FMUL R18, R6, R18 ;  /* 0x0000001206127220 */ /* 0x000fc80000400000 */
[----:B------:R-:W-:-:S04]  /*1440*/  FFMA R18, R7, R19, R18 ;  /* 0x0000001307127223 */ /* 0x000fc80000000012 */
[----:B------:R-:W-:-:S04]  /*1450*/  FFMA R17, R5, R17, R18 ;  /* 0x0000001105117223 */ /* 0x000fc80000000012 */
[----:B0-----:R-:W-:-:S04]  /*1460*/  FMUL R17, R17, UR4 ;  /* 0x0000000411117c20 */ /* 0x001fc80008400000 */
[----:B------:R-:W-:-:S04]  /*1470*/  FMUL R17, R17, R0 ;  /* 0x0000000011117220 */ /* 0x000fc80000400000 */
[-C--:B------:R-:W-:Y:S01]  /*1480*/  FFMA R15, R16, R17.reuse, R15 ;  /* 0x00000011100f7223 */ /* 0x080fe2000000000f */
[-C--:B------:R-:W-:Y:S01]  /*1490*/  FFMA R26, R3, R17.reuse, R26 ;  /* 0x00000011031a7223 */ /* 0x080fe2000000001a */
[----:B------:R-:W-:-:S07]  /*14a0*/  FFMA R14, R2, R17, R14 ;  /* 0x00000011020e7223 */ /* 0x000fce000000000e */
.L_x_1:
[----:B------:R-:W-:Y:S05]  /*14b0*/  BSYNC.RECONVERGENT B1 ;  /* 0x0000000000017941 */ /* 0x000fea0003800200 */
.L_x_0:
[----:B------:R-:W0:Y:S01]  /*14c0*/  LDCU UR4, c[0x0][0x398] ;  /* 0x00007300ff0477ac */ /* 0x000e220008000800 */
[----:B------:R-:W-:Y:S01]  /*14d0*/  BSSY.RECONVERGENT B1, `(.L_x_28) ;  /* 0x0000032000017945 */ /* 0x000fe20003800200 */
[----:B0-----:R-:W-:-:S13]  /*14e0*/  ISETP.GE.AND P0, PT, R4, UR4, PT ;  /* 0x0000000404007c0c */ /* 0x001fda000bf06270 */
[----:B------:R-:W-:Y:S05]  /*14f0*/  @P0 BRA `(.L_x_29) ;  /* 0x0000000000bc0947 */ /* 0x000fea0003800000 */
[----:B------:R-:W-:Y:S01]  /*1500*/  ISETP.NE.AND P0, PT, R12, R4, PT ;  /* 0x000000040c00720c */ /* 0x000fe20003f05270 */
        /* <DEDUP_REMOVED lines=30> */
.L_x_33:
[----:B------:R-:W0:Y:S02]  /*16f0*/  MUFU.RCP R0, R19 ;  /* 0x0000001300007308 */ /* 0x000e240000001000 */
[----:B0-----:R-:W-:-:S04]  /*1700*/  FFMA R13, R19, R0, -1 ;  /* 0xbf800000130d7423 */ /* 0x001fc80000000000 */
[----:B------:R-:W-:-:S04]  /*1710*/  FADD.FTZ R13, -R13, -RZ ;  /* 0x800000ff0d0d7221 */ /* 0x000fc80000010100 */
[----:B------:R-:W-:-:S07]  /*1720*/  FFMA R0, R0, R13, R0 ;  /* 0x0000000d00007223 */ /* 0x000fce0000000000 */
.L_x_34:
[----:B------:R-:W-:Y:S05]  /*1730*/  BSYNC.RECONVERGENT B3 ;  /* 0x0000000000037941 */ /* 0x000fea0003800200 */
.L_x_32:
        /* <DEDUP_REMOVED lines=9> */
.L_x_31:
[----:B------:R-:W-:Y:S05]  /*17d0*/  BSYNC.RECONVERGENT B2 ;  /* 0x0000000000027941 */ /* 0x000fea0003800200 */
.L_x_30:
[----:B------:R-:W-:-:S07]  /*17e0*/  IADD3 R4, PT, PT, R4, 0x1, RZ ;  /* 0x0000000104047810 */ /* 0x000fce0007ffe0ff */
.L_x_29:
[----:B------:R-:W-:Y:S05]  /*17f0*/  BSYNC.RECONVERGENT B1 ;  /* 0x0000000000017941 */ /* 0x000fea0003800200 */
.L_x_28:
[----:B------:R-:W0:Y:S01]  /*1800*/  LDCU UR4, c[0x0][0x398] ;  /* 0x00007300ff0477ac */ /* 0x000e220008000800 */
[----:B------:R-:W-:Y:S01]  /*1810*/  BSSY.RECONVERGENT B1, `(.L_x_35) ;  /* 0x0000130000017945 */ /* 0x000fe20003800200 */
[----:B------:R-:W1:Y:S01]  /*1820*/  LDCU UR5, c[0x0][0x39c] ;  /* 0x00007380ff0577ac */ /* 0x000e620008000800 */
[----:B0-----:R-:W-:-:S13]  /*1830*/  ISETP.GE.AND P0, PT, R4, UR4, PT ;  /* 0x0000000404007c0c */ /* 0x001fda000bf06270 */
[----:B-1----:R-:W-:Y:S05]  /*1840*/  @P0 BRA `(.L_x_36) ;  /* 0x0000001000b00947 */ /* 0x002fea0003800000 */
[C---:B------:R-:W-:Y:S01]  /*1850*/  IADD3 R0, PT, PT, R4.reuse, -UR4, RZ ;  /* 0x8000000404007c10 */ /* 0x040fe2000fffe0ff */
[----:B------:R-:W-:Y:S01]  /*1860*/  BSSY.RECONVERGENT B2, `(.L_x_37) ;  /* 0x00000a7000027945 */ /* 0x000fe20003800200 */
[----:B------:R-:W-:Y:S02]  /*1870*/  IADD3 R19, PT, PT, -R4, UR4, RZ ;  /* 0x0000000404137c10 */ /* 0x000fe4000fffe1ff */
[----:B------:R-:W-:-:S13]  /*1880*/  ISETP.GT.U32.AND P0, PT, R0, -0x4, PT ;  /* 0xfffffffc0000780c */ /* 0x000fda0003f04070 */
[----:B------:R-:W-:Y:S05]  /*1890*/  @P0 BRA `(.L_x_38) ;  /* 0x00000008008c0947 */ /* 0x000fea0003800000 */
[----:B------:R-:W0:Y:S01]  /*18a0*/  LDCU.128 UR8, c[0x0][0x380] ;  /* 0x00007000ff0877ac */ /* 0x000e220008000c00 */
[----:B------:R-:W-:Y:S01]  /*18b0*/  HFMA2 R2, -RZ, RZ, 0, 1.430511474609375e-06 ;  /* 0x00000018ff027431 */ /* 0x000fe200000001ff */
[----:B------:R-:W-:Y:S02]  /*18c0*/  MOV R3, 0x0 ;  /* 0x0000000000037802 */ /* 0x000fe40000000f00 */
[----:B------:R-:W-:Y:S02]  /*18d0*/  LEA R13, R4, R4, 0x1 ;  /* 0x00000004040d7211 */ /* 0x000fe400078e08ff */
[----:B------:R-:W-:-:S04]  /*18e0*/  LOP3.LUT R20, R19, 0xfffffffc, RZ, 0xc0, !PT ;  /* 0xfffffffc13147812 */ /* 0x000fc800078ec0ff */
[----:B------:R-:W-:Y:S01]  /*18f0*/  IADD3 R20, PT, PT, -R20, RZ, RZ ;  /* 0x000000ff14147210 */ /* 0x000fe20007ffe1ff */
[----:B------:R-:W-:-:S03]  /*1900*/  IMAD.WIDE.U32 R2, R13, 0x4, R2 ;  /* 0x000000040d027825 */ /* 0x000fc600078e0002 */
[C---:B0-----:R-:W-:Y:S02]  /*1910*/  IADD3 R38, P0, PT, R2.reuse, UR8, RZ ;  /* 0x0000000802267c10 */ /* 0x041fe4000ff1e0ff */
[----:B------:R-:W-:Y:S02]  /*1920*/  IADD3 R28, P1, PT, R2, UR10, RZ ;  /* 0x0000000a021c7c10 */ /* 0x000fe4000ff3e0ff */
[C---:B------:R-:W-:Y:S02]  /*1930*/  IADD3.X R39, PT, PT, R3.reuse, UR9, RZ, P0, !PT ;  /* 0x0000000903277c10 */ /* 0x040fe400087fe4ff */
[----:B------:R-:W-:-:S09]  /*1940*/  IADD3.X R29, PT, PT, R3, UR11, RZ, P1, !PT ;  /* 0x0000000b031d7c10 */ /* 0x000fd20008ffe4ff */
.L_x_51:
        /* <DEDUP_REMOVED lines=23> */
.L_x_40:
[----:B------:R-:W0:Y:S02]  /*1ac0*/  MUFU.RCP R0, R13 ;  /* 0x0000000d00007308 */ /* 0x000e240000001000 */
[----:B0-----:R-:W-:-:S04]  /*1ad0*/  FFMA R2, R13, R0, -1 ;  /* 0xbf8000000d027423 */ /* 0x001fc80000000000 */
[----:B------:R-:W-:-:S04]  /*1ae0*/  FADD.FTZ R3, -R2, -RZ ;  /* 0x800000ff02037221 */ /* 0x000fc80000010100 */
[----:B------:R-:W-:-:S07]  /*1af0*/  FFMA R0, R0, R3, R0 ;  /* 0x0000000300007223 */ /* 0x000fce0000000000 */
.L_x_41:
[----:B------:R-:W-:Y:S05]  /*1b00*/  BSYNC.RECONVERGENT B3 ;  /* 0x0000000000037941 */ /* 0x000fea0003800200 */
.L_x_39:
        /* <DEDUP_REMOVED lines=31> */
.L_x_43:
[----:B------:R-:W0:Y:S02]  /*1d00*/  MUFU.RCP R0, R13 ;  /* 0x0000000d00007308 */ /* 0x000e240000001000 */
[----:B0-----:R-:W-:-:S04]  /*1d10*/  FFMA R14, R13, R0, -1 ;  /* 0xbf8000000d0e7423 */ /* 0x001fc80000000000 */
[----:B------:R-:W-:-:S04]  /*1d20*/  FADD.FTZ R21, -R14, -RZ ;  /* 0x800000ff0e157221 */ /* 0x000fc80000010100 */
[----:B------:R-:W-:-:S07]  /*1d30*/  FFMA R0, R0, R21, R0 ;  /* 0x0000001500007223 */ /* 0x000fce0000000000 */
.L_x_44:
[----:B------:R-:W-:Y:S05]  /*1d40*/  BSYNC.RECONVERGENT B3 ;  /* 0x0000000000037941 */ /* 0x000fea0003800200 */
.L_x_42:
        /* <DEDUP_REMOVED lines=31> */
.L_x_46:
[----:B------:R-:W0:Y:S02]  /*1f40*/  MUFU.RCP R0, R13 ;  /* 0x0000000d00007308 */ /* 0x000e240000001000 */
[----:B0-----:R-:W-:-:S04]  /*1f50*/  FFMA R2, R13, R0, -1 ;  /* 0xbf8000000d027423 */ /* 0x001fc80000000000 */
[----:B------:R-:W-:-:S04]  /*1f60*/  FADD.FTZ R3, -R2, -RZ ;  /* 0x800000ff02037221 */ /* 0x000fc80000010100 */
[----:B------:R-:W-:-:S07]  /*1f70*/  FFMA R0, R0, R3, R0 ;  /* 0x0000000300007223 */ /* 0x000fce0000000000 */
.L_x_47:
[----:B------:R-:W-:Y:S05]  /*1f80*/  BSYNC.RECONVERGENT B3 ;  /* 0x0000000000037941 */ /* 0x000fea0003800200 */
.L_x_45:
        /* <DEDUP_REMOVED lines=31> */
.L_x_49:
[----:B------:R-:W0:Y:S02]  /*2180*/  MUFU.RCP R0, R13 ;  /* 0x0000000d00007308 */ /* 0x000e240000001000 */
[----:B0-----:R-:W-:-:S04]  /*2190*/  FFMA R21, R13, R0, -1 ;  /* 0xbf8000000d157423 */ /* 0x001fc80000000000 */
[----:B------:R-:W-:-:S04]  /*21a0*/  FADD.FTZ R21, -R21, -RZ ;  /* 0x800000ff15157221 */ /* 0x000fc80000010100 */
[----:B------:R-:W-:-:S07]  /*21b0*/  FFMA R0, R0, R21, R0 ;  /* 0x0000001500007223 */ /* 0x000fce0000000000 */
.L_x_50:
[----:B------:R-:W-:Y:S05]  /*21c0*/  BSYNC.RECONVERGENT B3 ;  /* 0x0000000000037941 */ /* 0x000fea0003800200 */
.L_x_48:
        /* <DEDUP_REMOVED lines=9> */
[----:B------:R-:W-:Y:S01]  /*2260*/  FMUL R13, R16, UR5 ;  /* 0x00000005100d7c20 */ /* 0x000fe20008400000 */
[----:B------:R-:W-:-:S03]  /*2270*/  IADD3 R4, PT, PT, R4, 0x4, RZ ;  /* 0x0000000404047810 */ /* 0x000fc60007ffe0ff */
[----:B------:R-:W-:-:S04]  /*2280*/  FMUL R13, R13, R0 ;  /* 0x000000000d0d7220 */ /* 0x000fc80000400000 */
[-C--:B------:R-:W-:Y:S01]  /*2290*/  FFMA R15, R12, R13.reuse, R15 ;  /* 0x0000000d0c0f7223 */ /* 0x080fe2000000000f */
[-C--:B------:R-:W-:Y:S01]  /*22a0*/  FFMA R26, R3, R13.reuse, R26 ;  /* 0x0000000d031a7223 */ /* 0x080fe2000000001a */
[----:B------:R-:W-:Y:S01]  /*22b0*/  FFMA R14, R2, R13, R14 ;  /* 0x0000000d020e7223 */ /* 0x000fe2000000000e */
[----:B------:R-:W-:Y:S06]  /*22c0*/  @P0 BRA `(.L_x_51) ;  /* 0xfffffff400a00947 */ /* 0x000fec000383ffff */
.L_x_38:
[----:B------:R-:W-:Y:S05]  /*22d0*/  BSYNC.RECONVERGENT B2 ;  /* 0x0000000000027941 */ /* 0x000fea0003800200 */
.L_x_37:
        /* <DEDUP_REMOVED lines=33> */
.L_x_55:
[----:B------:R-:W0:Y:S02]  /*24f0*/  MUFU.RCP R0, R27 ;  /* 0x0000001b00007308 */ /* 0x000e240000001000 */
[----:B0-----:R-:W-:-:S04]  /*2500*/  FFMA R12, R27, R0, -1 ;  /* 0xbf8000001b0c7423 */ /* 0x001fc80000000000 */
[----:B------:R-:W-:-:S04]  /*2510*/  FADD.FTZ R13, -R12, -RZ ;  /* 0x800000ff0c0d7221 */ /* 0x000fc80000010100 */
[----:B------:R-:W-:-:S07]  /*2520*/  FFMA R0, R0, R13, R0 ;  /* 0x0000000d00007223 */ /* 0x000fce0000000000 */
.L_x_56:
[----:B------:R-:W-:Y:S05]  /*2530*/  BSYNC.RECONVERGENT B3 ;  /* 0x0000000000037941 */ /* 0x000fea0003800200 */
.L_x_54:
[----:B------:R-:W2:Y:S04]  /*2540*/  LDG.E.CONSTANT R12, desc[UR12][R16.64+0x10] ;  /* 0x0000100c100c7981 */ /* 0x000ea8000c1e9900 */
[----:B------:R-:W3:Y:S04]  /*2550*/  LDG.E.CONSTANT R13, desc[UR12][R16.64+0xc] ;  /* 0x00000c0c100d7981 */ /* 0x000ee8000c1e9900 */
[----:B------:R-:W4:Y:S01]  /*2560*/  LDG.E.CONSTANT R27, desc[UR12][R16.64+0x14] ;  /* 0x0000140c101b7981 */ /* 0x000f22000c1e9900 */
[----:B------:R-:W0:Y:S03]  /*2570*/  LDCU UR6, c[0x0][0x39c] ;  /* 0x00007380ff0677ac */ /* 0x000e260008000800 */
[----:B------:R-:W5:Y:S04]  /*2580*/  LDG.E.CONSTANT R18, desc[UR12][R2.64+0xc] ;  /* 0x00000c0c02127981 */ /* 0x000f68000c1e9900 */
[----:B------:R-:W5:Y:S04]  /*2590*/  LDG.E.CONSTANT R17, desc[UR12][R2.64+0x10] ;  /* 0x0000100c02117981 */ /* 0x000f68000c1e9900 */
[----:B------:R2:W5:Y:S01]  /*25a0*/  LDG.E.CONSTANT R16, desc[UR12][R2.64+0x14] ;  /* 0x0000140c02107981 */ /* 0x000562000c1e9900 */
[----:B------:R-:W-:Y:S01]  /*25b0*/  FMUL R24, R6, R24 ;  /* 0x0000001806187220 */ /* 0x000fe20000400000 */
[----:B------:R-:W-:Y:S03]  /*25c0*/  BSSY.RECONVERGENT B3, `(.L_x_57) ;  /* 0x000001c000037945 */ /* 0x000fe60003800200 */
[----:B------:R-:W-:-:S04]  /*25d0*/  FFMA R24, R7, R25, R24 ;  /* 0x0000001907187223 */ /* 0x000fc80000000018 */
[----:B------:R-:W-:-:S04]  /*25e0*/  FFMA R23, R5, R23, R24 ;  /* 0x0000001705177223 */ /* 0x000fc80000000018 */
[----:B0-----:R-:W-:-:S04]  /*25f0*/  FMUL R23, R23, UR6 ;  /* 0x0000000617177c20 */ /* 0x001fc80008400000 */
        /* <DEDUP_REMOVED lines=15> */
[----:B------:R-:W-:Y:S05]  /*26f0*/  @P0 BRA `(.L_x_58) ;  /* 0x0000000000100947 */ /* 0x000fea0003800000 */
[----:B------:R-:W-:Y:S02]  /*2700*/  MOV R0, R25 ;  /* 0x0000001900007202 */ /* 0x000fe40000000f00 */
[----:B------:R-:W-:-:S07]  /*2710*/  MOV R13, 0x2730 ;  /* 0x00002730000d7802 */ /* 0x000fce0000000f00 */
[----:B-----5:R-:W-:Y:S05]  /*2720*/  CALL.REL.NOINC `($__internal_0_$__cuda_sm20_rcp_rn_f32_slowpath) ;  /* 0x0000000400147944 */ /* 0x020fea0003c00000 */
[----:B------:R-:W-:Y:S05]  /*2730*/  BRA `(.L_x_59) ;  /* 0x0000000000107947 */ /* 0x000fea0003800000 */
.L_x_58:
[----:B------:R-:W0:Y:S02]  /*2740*/  MUFU.RCP R0, R25 ;  /* 0x0000001900007308 */ /* 0x000e240000001000 */
[----:B0-----:R-:W-:-:S04]  /*2750*/  FFMA R13, R25, R0, -1 ;  /* 0xbf800000190d7423 */ /* 0x001fc80000000000 */
[----:B------:R-:W-:-:S04]  /*2760*/  FADD.FTZ R13, -R13, -RZ ;  /* 0x800000ff0d0d7221 */ /* 0x000fc80000010100 */
[----:B------:R-:W-:-:S07]  /*2770*/  FFMA R0, R0, R13, R0 ;  /* 0x0000000d00007223 */ /* 0x000fce0000000000 */
.L_x_59:
[----:B------:R-:W-:Y:S05]  /*2780*/  BSYNC.RECONVERGENT B3 ;  /* 0x0000000000037941 */ /* 0x000fea0003800200 */
.L_x_57:
        /* <DEDUP_REMOVED lines=10> */
.L_x_53:
[----:B------:R-:W-:Y:S05]  /*2830*/  BSYNC.RECONVERGENT B2 ;  /* 0x0000000000027941 */ /* 0x000fea0003800200 */
.L_x_52:
        /* <DEDUP_REMOVED lines=31> */
.L_x_61:
[----:B------:R-:W0:Y:S02]  /*2a30*/  MUFU.RCP R0, R21 ;  /* 0x0000001500007308 */ /* 0x000e240000001000 */
[----:B0-----:R-:W-:-:S04]  /*2a40*/  FFMA R8, R21, R0, -1 ;  /* 0xbf80000015087423 */ /* 0x001fc80000000000 */
[----:B------:R-:W-:-:S04]  /*2a50*/  FADD.FTZ R13, -R8, -RZ ;  /* 0x800000ff080d7221 */ /* 0x000fc80000010100 */
[----:B------:R-:W-:-:S07]  /*2a60*/  FFMA R0, R0, R13, R0 ;  /* 0x0000000d00007223 */ /* 0x000fce0000000000 */
.L_x_62:
[----:B------:R-:W-:Y:S05]  /*2a70*/  BSYNC.RECONVERGENT B2 ;  /* 0x0000000000027941 */ /* 0x000fea0003800200 */
.L_x_60:
        /* <DEDUP_REMOVED lines=9> */
.L_x_36:
[----:B------:R-:W-:Y:S05]  /*2b10*/  BSYNC.RECONVERGENT B1 ;  /* 0x0000000000017941 */ /* 0x000fea0003800200 */
.L_x_35:
[----:B------:R-:W0:Y:S02]  /*2b20*/  LDC.64 R2, c[0x0][0x390] ;  /* 0x0000e400ff027b82 */ /* 0x000e240000000a00 */
[----:B0-----:R-:W-:-:S05]  /*2b30*/  IMAD.WIDE R2, R11, 0x4, R2 ;  /* 0x000000040b027825 */ /* 0x001fca00078e0202 */
[----:B------:R-:W-:Y:S04]  /*2b40*/  STG.E desc[UR12][R2.64], R15 ;  /* 0x0000000f02007986 */ /* 0x000fe8000c10190c */
[----:B------:R-:W-:Y:S04]  /*2b50*/  STG.E desc[UR12][R2.64+0x4], R26 ;  /* 0x0000041a02007986 */ /* 0x000fe8000c10190c */
[----:B------:R-:W-:Y:S01]  /*2b60*/  STG.E desc[UR12][R2.64+0x8], R14 ;  /* 0x0000080e02007986 */ /* 0x000fe2000c10190c */
[----:B------:R-:W-:Y:S05]  /*2b70*/  EXIT ;  /* 0x000000000000794d */ /* 0x000fea0003800000 */
        .weak           $__internal_0_$__cuda_sm20_rcp_rn_f32_slowpath
        .type           $__internal_0_$__cuda_sm20_rcp_rn_f32_slowpath,@function
        .size           $__internal_0_$__cuda_sm20_rcp_rn_f32_slowpath,(.L_x_68 - $__internal_0_$__cuda_sm20_rcp_rn_f32_slowpath)
$__internal_0_$__cuda_sm20_rcp_rn_f32_slowpath:
[----:B------:R-:W-:Y:S01]  /*2b80*/  SHF.L.U32 R31, R0, 0x1, RZ ;  /* 0x00000001001f7819 */ /* 0x000fe200000006ff */
[----:B------:R-:W-:Y:S03]  /*2b90*/  BSSY.RECONVERGENT B0, `(.L_x_63) ;  /* 0x0000030000007945 */ /* 0x000fe60003800200 */
[----:B------:R-:W-:-:S04]  /*2ba0*/  SHF.R.U32.HI R31, RZ, 0x18, R31 ;  /* 0x00000018ff1f7819 */ /* 0x000fc8000001161f */
[----:B------:R-:W-:-:S13]  /*2bb0*/  ISETP.NE.U32.AND P0, PT, R31, RZ, PT ;  /* 0x000000ff1f00720c */ /* 0x000fda0003f05070 */
[----:B------:R-:W-:Y:S05]  /*2bc0*/  @P0 BRA `(.L_x_64) ;  /* 0x0000000000280947 */ /* 0x000fea0003800000 */
[----:B------:R-:W-:-:S04]  /*2bd0*/  SHF.L.U32 R31, R0, 0x1, RZ ;  /* 0x00000001001f7819 */ /* 0x000fc800000006ff */
[----:B------:R-:W-:-:S13]  /*2be0*/  ISETP.NE.AND P0, PT, R31, RZ, PT ;  /* 0x000000ff1f00720c */ /* 0x000fda0003f05270 */
[----:B------:R-:W-:Y:S02]  /*2bf0*/  @P0 FFMA R32, R0, 1.84467440737095516160e+19, RZ ;  /* 0x5f80000000200823 */ /* 0x000fe400000000ff */
[----:B------:R-:W-:Y:S08]  /*2c00*/  @!P0 MUFU.RCP R0, R0 ;  /* 0x0000000000008308 */ /* 0x000ff00000001000 */
[----:B------:R-:W0:Y:S02]  /*2c10*/  @P0 MUFU.RCP R31, R32 ;  /* 0x00000020001f0308 */ /* 0x000e240000001000 */
[----:B0-----:R-:W-:-:S04]  /*2c20*/  @P0 FFMA R32, R32, R31, -1 ;  /* 0xbf80000020200423 */ /* 0x001fc8000000001f */
[----:B------:R-:W-:-:S04]  /*2c30*/  @P0 FADD.FTZ R32, -R32, -RZ ;  /* 0x800000ff20200221 */ /* 0x000fc80000010100 */
[----:B------:R-:W-:-:S04]  /*2c40*/  @P0 FFMA R32, R31, R32, R31 ;  /* 0x000000201f200223 */ /* 0x000fc8000000001f */
[----:B------:R-:W-:Y:S01]  /*2c50*/  @P0 FFMA R0, R32, 1.84467440737095516160e+19, RZ ;  /* 0x5f80000020000823 */ /* 0x000fe200000000ff */
[----:B------:R-:W-:Y:S06]  /*2c60*/  BRA `(.L_x_65) ;  /* 0x0000000000887947 */ /* 0x000fec0003800000 */
.L_x_64:
[----:B------:R-:W-:-:S04]  /*2c70*/  IADD3 R32, PT, PT, R31, -0xfd, RZ ;  /* 0xffffff031f207810 */ /* 0x000fc80007ffe0ff */
[----:B------:R-:W-:-:S13]  /*2c80*/  ISETP.GT.U32.AND P0, PT, R32, 0x1, PT ;  /* 0x000000012000780c */ /* 0x000fda0003f04070 */
[----:B------:R-:W-:Y:S05]  /*2c90*/  @P0 BRA `(.L_x_66) ;  /* 0x0000000000780947 */ /* 0x000fea0003800000 */
[----:B------:R-:W-:Y:S01]  /*2ca0*/  LOP3.LUT R35, R0, 0x7fffff, RZ, 0xc0, !PT ;  /* 0x007fffff00237812 */ /* 0x000fe200078ec0ff */
[----:B------:R-:W-:Y:S01]  /*2cb0*/  HFMA2 R34, -RZ, RZ, 0, 1.78813934326171875e-07 ;  /* 0x00000003ff227431 */ /* 0x000fe200000001ff */
[----:B------:R-:W-:Y:S02]  /*2cc0*/  IADD3 R31, PT, PT, R31, -0xfc, RZ ;  /* 0xffffff041f1f7810 */ /* 0x000fe40007ffe0ff */
[----:B------:R-:W-:-:S04]  /*2cd0*/  LOP3.LUT R35, R35, 0x3f800000, RZ, 0xfc, !PT ;  /* 0x3f80000023237812 */ /* 0x000fc800078efcff */
[----:B------:R-:W0:Y:S01]  /*2ce0*/  MUFU.RCP R36, R35 ;  /* 0x0000002300247308 */ /* 0x000e220000001000 */
[----:B------:R-:W-:Y:S01]  /*2cf0*/  SHF.L.U32 R34, R34, R32, RZ ;  /* 0x0000002022227219 */ /* 0x000fe200000006ff */
[----:B0-----:R-:W-:-:S04]  /*2d00*/  FFMA R35, R35, R36, -1 ;  /* 0xbf80000023237423 */ /* 0x001fc80000000024 */
[----:B------:R-:W-:-:S04]  /*2d10*/  FADD.FTZ R35, -R35, -RZ ;  /* 0x800000ff23237221 */ /* 0x000fc80000010100 */
[CCC-:B------:R-:W-:Y:S01]  /*2d20*/  FFMA.RM R33, R36.reuse, R35.reuse, R36.reuse ;  /* 0x0000002324217223 */ /* 0x1c0fe20000004024 */
[----:B------:R-:W-:-:S04]  /*2d30*/  FFMA.RP R35, R36, R35, R36 ;  /* 0x0000002324237223 */ /* 0x000fc80000008024 */
[C---:B------:R-:W-:Y:S02]  /*2d40*/  LOP3.LUT R36, R33.reuse, 0x7fffff, RZ, 0xc0, !PT ;  /* 0x007fffff21247812 */ /* 0x040fe400078ec0ff */
[----:B------:R-:W-:Y:S02]  /*2d50*/  FSETP.NEU.FTZ.AND P0, PT, R33, R35, PT ;  /* 0x000000232100720b */ /* 0x000fe40003f1d000 */
[----:B------:R-:W-:Y:S02]  /*2d60*/  LOP3.LUT R36, R36, 0x800000, RZ, 0xfc, !PT ;  /* 0x0080000024247812 */ /* 0x000fe400078efcff */
[----:B------:R-:W-:Y:S02]  /*2d70*/  SEL R33, RZ, 0xffffffff, !P0 ;  /* 0xffffffffff217807 */ /* 0x000fe40004000000 */
[----:B------:R-:W-:Y:S02]  /*2d80*/  LOP3.LUT R34, R34, R36, RZ, 0xc0, !PT ;  /* 0x0000002422227212 */ /* 0x000fe400078ec0ff */
[----:B------:R-:W-:-:S02]  /*2d90*/  IADD3 R33, PT, PT, -R33, RZ, RZ ;  /* 0x000000ff21217210 */ /* 0x000fc40007ffe1ff */
[-C--:B------:R-:W-:Y:S02]  /*2da0*/  SHF.R.U32.HI R34, RZ, R32.reuse, R34 ;  /* 0x00000020ff227219 */ /* 0x080fe40000011622 */
[--C-:B------:R-:W-:Y:S02]  /*2db0*/  LOP3.LUT P1, RZ, R33, R32, R36.reuse, 0xf8, !PT ;  /* 0x0000002021ff7212 */ /* 0x100fe4000782f824 */
[C---:B------:R-:W-:Y:S02]  /*2dc0*/  LOP3.LUT P0, RZ, R34.reuse, 0x1, RZ, 0xc0, !PT ;  /* 0x0000000122ff7812 */ /* 0x040fe4000780c0ff */
[----:B------:R-:W-:Y:S02]  /*2dd0*/  LOP3.LUT P2, RZ, R34, 0x2, RZ, 0xc0, !PT ;  /* 0x0000000222ff7812 */ /* 0x000fe4000784c0ff */
[----:B------:R-:W-:Y:S02]  /*2de0*/  SHF.R.U32.HI R31, RZ, R31, R36 ;  /* 0x0000001fff1f7219 */ /* 0x000fe40000011624 */
[----:B------:R-:W-:-:S02]  /*2df0*/  PLOP3.LUT P0, PT, P0, P1, P2, 0xe0, 0x0 ;  /* 0x000000000000781c */ /* 0x000fc40000703c20 */
[----:B------:R-:W-:Y:S02]  /*2e00*/  LOP3.LUT P1, RZ, R0, 0x7fffff, RZ, 0xc0, !PT ;  /* 0x007fffff00ff7812 */ /* 0x000fe4000782c0ff */
[----:B------:R-:W-:-:S04]  /*2e10*/  SEL R32, RZ, 0x1, !P0 ;  /* 0x00000001ff207807 */ /* 0x000fc80004000000 */
[----:B------:R-:W-:-:S04]  /*2e20*/  IADD3 R32, PT, PT, -R32, RZ, RZ ;  /* 0x000000ff20207210 */ /* 0x000fc80007ffe1ff */
[----:B------:R-:W-:-:S13]  /*2e30*/  ISETP.GE.AND P0, PT, R32, RZ, PT ;  /* 0x000000ff2000720c */ /* 0x000fda0003f06270 */
[----:B------:R-:W-:-:S04]  /*2e40*/  @!P0 IADD3 R31, PT, PT, R31, 0x1, RZ ;  /* 0x000000011f1f8810 */ /* 0x000fc80007ffe0ff */
[----:B------:R-:W-:-:S04]  /*2e50*/  @!P1 SHF.L.U32 R31, R31, 0x1, RZ ;  /* 0x000000011f1f9819 */ /* 0x000fc800000006ff */
[----:B------:R-:W-:Y:S01]  /*2e60*/  LOP3.LUT R0, R31, 0x80000000, R0, 0xf8, !PT ;  /* 0x800000001f007812 */ /* 0x000fe200078ef800 */
[----:B------:R-:W-:Y:S06]  /*2e70*/  BRA `(.L_x_65) ;  /* 0x0000000000047947 */ /* 0x000fec0003800000 */
.L_x_66:
[----:B------:R-:W0:Y:S02]  /*2e80*/  MUFU.RCP R0, R0 ;  /* 0x0000000000007308 */ /* 0x000e240000001000 */
.L_x_65:
[----:B------:R-:W-:Y:S05]  /*2e90*/  BSYNC.RECONVERGENT B0 ;  /* 0x0000000000007941 */ /* 0x000fea0003800200 */
.L_x_63:
[----:B------:R-:W-:Y:S01]  /*2ea0*/  HFMA2 R33, -RZ, RZ, 0, 0 ;  /* 0x00000000ff217431 */ /* 0x000fe200000001ff */
[----:B------:R-:W-:-:S04]  /*2eb0*/  MOV R32, R13 ;  /* 0x0000000d00207202 */ /* 0x000fc80000000f00 */
[----:B0-----:R-:W-:Y:S05]  /*2ec0*/  RET.REL.NODEC R32 `(inverse_cube_force_kernel) ;  /* 0xffffffd0204c7950 */ /* 0x001fea0003c3ffff */
.L_x_67:
[----:B------:R-:W-:-:S00]  /*2ed0*/  BRA `(.L_x_67) ;  /* 0xfffffffc00fc7947 */ /* 0x000fc0000383ffff */
[----:B------:R-:W-:-:S00]  /*2ee0*/  NOP ;  /* 0x0000000000007918 */ /* 0x000fc00000000000 */
        /* <DEDUP_REMOVED lines=9> */
.L_x_68:


//--------------------- .nv.shared.reserved.0     --------------------------
	.section	.nv.shared.reserved.0,"aw",@nobits
	.weak		__nv_reservedSMEM_offset_0_alias
	.size		__nv_reservedSMEM_offset_0_alias, 0, 64
	.other		__nv_reservedSMEM_offset_0_alias,@"STO_CUDA_RESERVED_SHARED STV_DEFAULT"
__nv_reservedSMEM_offset_0_alias:
	.zero		0
	.zero		64


//--------------------- .nv.constant0.inverse_cube_force_kernel --------------------------
	.section	.nv.constant0.inverse_cube_force_kernel,"a",@progbits
	.sectionflags	@""
	.align	4
.nv.constant0.inverse_cube_force_kernel:
	.zero		928


//--------------------- SYMBOLS --------------------------

	.type		.nv.reservedSmem.offset0,@object
	.size		.nv.reservedSmem.offset0,0x4
